//
// Generated by NVIDIA NVVM Compiler
//
// Compiler Build ID: CL-36424714
// Cuda compilation tools, release 13.0, V13.0.88
// Based on NVVM 20.0.0
//

.version 9.0
.target sm_100
.address_size 64

	// .globl	_Z15IDEA_encryptionPtS_Pl

.visible .entry _Z15IDEA_encryptionPtS_Pl(
	.param .u64 .ptr .align 1 _Z15IDEA_encryptionPtS_Pl_param_0,
	.param .u64 .ptr .align 1 _Z15IDEA_encryptionPtS_Pl_param_1,
	.param .u64 .ptr .align 1 _Z15IDEA_encryptionPtS_Pl_param_2
)
{
	.reg .pred 	%p<20>;
	.reg .b16 	%rs<51>;
	.reg .b32 	%r<3>;
	.reg .b64 	%rd<71>;

	ld.param.u64 	%rd7, [_Z15IDEA_encryptionPtS_Pl_param_0];
	ld.param.u64 	%rd6, [_Z15IDEA_encryptionPtS_Pl_param_1];
	ld.param.u64 	%rd8, [_Z15IDEA_encryptionPtS_Pl_param_2];
	cvta.to.global.u64 	%rd1, %rd8;
	cvta.to.global.u64 	%rd9, %rd7;
	mov.u32 	%r2, %tid.x;
	shl.b32 	%r1, %r2, 2;
	mul.wide.u32 	%rd10, %r1, 2;
	add.s64 	%rd2, %rd9, %rd10;
	ld.global.u16 	%rs50, [%rd2];
	ld.global.u16 	%rs49, [%rd2+6];
	ld.global.u16 	%rs48, [%rd2+2];
	ld.global.u16 	%rs47, [%rd2+4];
	add.s64 	%rd70, %rd1, 24;
	mov.b16 	%rs46, 8;
$L__BB0_1:
	cvt.u64.u16 	%rd11, %rs50;
	ld.global.u64 	%rd12, [%rd70+-24];
	setp.eq.s16 	%p1, %rs50, 0;
	selp.b64 	%rd13, 65536, %rd11, %p1;
	setp.eq.s64 	%p2, %rd12, 0;
	selp.b64 	%rd14, 65536, %rd12, %p2;
	mul.lo.s64 	%rd15, %rd14, %rd13;
	shr.u64 	%rd16, %rd15, 16;
	and.b64  	%rd17, %rd16, 65535;
	and.b64  	%rd18, %rd15, 65535;
	setp.lt.u64 	%p3, %rd18, %rd17;
	sub.s64 	%rd19, %rd15, %rd16;
	cvt.u16.u64 	%rs18, %rd19;
	selp.u16 	%rs19, 1, 0, %p3;
	add.s16 	%rs10, %rs19, %rs18;
	st.global.u16 	[%rd2], %rs10;
	cvt.u64.u16 	%rd20, %rs49;
	ld.global.u64 	%rd21, [%rd70];
	setp.eq.s16 	%p4, %rs49, 0;
	selp.b64 	%rd22, 65536, %rd20, %p4;
	setp.eq.s64 	%p5, %rd21, 0;
	selp.b64 	%rd23, 65536, %rd21, %p5;
	mul.lo.s64 	%rd24, %rd23, %rd22;
	shr.u64 	%rd25, %rd24, 16;
	and.b64  	%rd26, %rd25, 65535;
	and.b64  	%rd27, %rd24, 65535;
	setp.lt.u64 	%p6, %rd27, %rd26;
	sub.s64 	%rd28, %rd24, %rd25;
	cvt.u16.u64 	%rs20, %rd28;
	selp.u16 	%rs21, 1, 0, %p6;
	add.s16 	%rs22, %rs21, %rs20;
	st.global.u16 	[%rd2+6], %rs22;
	ld.global.u16 	%rs23, [%rd70+-16];
	add.s16 	%rs24, %rs48, %rs23;
	st.global.u16 	[%rd2+2], %rs24;
	ld.global.u16 	%rs25, [%rd70+-8];
	add.s16 	%rs26, %rs47, %rs25;
	st.global.u16 	[%rd2+4], %rs26;
	ld.global.u64 	%rd29, [%rd70+8];
	xor.b16  	%rs27, %rs10, %rs26;
	cvt.u64.u16 	%rd30, %rs27;
	setp.eq.s64 	%p7, %rd29, 0;
	selp.b64 	%rd31, 65536, %rd29, %p7;
	setp.eq.s16 	%p8, %rs10, %rs26;
	selp.b64 	%rd32, 65536, %rd30, %p8;
	mul.lo.s64 	%rd33, %rd32, %rd31;
	shr.u64 	%rd34, %rd33, 16;
	and.b64  	%rd35, %rd34, 65535;
	and.b64  	%rd36, %rd33, 65535;
	setp.lt.u64 	%p9, %rd36, %rd35;
	sub.s64 	%rd37, %rd33, %rd34;
	selp.u64 	%rd38, 1, 0, %p9;
	add.s64 	%rd39, %rd37, %rd38;
	ld.global.u64 	%rd40, [%rd70+16];
	xor.b16  	%rs28, %rs22, %rs24;
	cvt.u16.u64 	%rs29, %rd39;
	add.s16 	%rs30, %rs28, %rs29;
	cvt.u64.u16 	%rd41, %rs30;
	setp.eq.s64 	%p10, %rd40, 0;
	selp.b64 	%rd42, 65536, %rd40, %p10;
	setp.eq.s16 	%p11, %rs30, 0;
	selp.b64 	%rd43, 65536, %rd41, %p11;
	mul.lo.s64 	%rd44, %rd43, %rd42;
	shr.u64 	%rd45, %rd44, 16;
	and.b64  	%rd46, %rd45, 65535;
	and.b64  	%rd47, %rd44, 65535;
	setp.lt.u64 	%p12, %rd47, %rd46;
	sub.s64 	%rd48, %rd44, %rd45;
	cvt.u16.u64 	%rs31, %rd48;
	selp.u16 	%rs32, 1, 0, %p12;
	add.s16 	%rs11, %rs32, %rs31;
	add.s16 	%rs33, %rs11, %rs29;
	xor.b16  	%rs50, %rs11, %rs10;
	st.global.u16 	[%rd2], %rs50;
	xor.b16  	%rs49, %rs33, %rs22;
	st.global.u16 	[%rd2+6], %rs49;
	xor.b16  	%rs47, %rs33, %rs24;
	xor.b16  	%rs48, %rs11, %rs26;
	st.global.u16 	[%rd2+2], %rs48;
	st.global.u16 	[%rd2+4], %rs47;
	add.s16 	%rs46, %rs46, -1;
	add.s64 	%rd70, %rd70, 48;
	setp.ne.s16 	%p13, %rs46, 0;
	@%p13 bra 	$L__BB0_1;
	cvta.to.global.u64 	%rd49, %rd6;
	cvt.u64.u16 	%rd50, %rs50;
	ld.global.u64 	%rd51, [%rd1+384];
	setp.eq.s16 	%p14, %rs11, %rs10;
	selp.b64 	%rd52, 65536, %rd50, %p14;
	setp.eq.s64 	%p15, %rd51, 0;
	selp.b64 	%rd53, 65536, %rd51, %p15;
	mul.lo.s64 	%rd54, %rd53, %rd52;
	shr.u64 	%rd55, %rd54, 16;
	and.b64  	%rd56, %rd55, 65535;
	and.b64  	%rd57, %rd54, 65535;
	setp.lt.u64 	%p16, %rd57, %rd56;
	sub.s64 	%rd58, %rd54, %rd55;
	cvt.u16.u64 	%rs34, %rd58;
	selp.u16 	%rs35, 1, 0, %p16;
	add.s16 	%rs36, %rs35, %rs34;
	add.s64 	%rd60, %rd49, %rd10;
	st.global.u16 	[%rd60], %rs36;
	ld.global.u16 	%rd61, [%rd2+6];
	setp.eq.s64 	%p17, %rd61, 0;
	ld.global.u64 	%rd62, [%rd1+408];
	selp.b64 	%rd63, 65536, %rd61, %p17;
	setp.eq.s64 	%p18, %rd62, 0;
	selp.b64 	%rd64, 65536, %rd62, %p18;
	mul.lo.s64 	%rd65, %rd64, %rd63;
	shr.u64 	%rd66, %rd65, 16;
	and.b64  	%rd67, %rd66, 65535;
	and.b64  	%rd68, %rd65, 65535;
	setp.lt.u64 	%p19, %rd68, %rd67;
	sub.s64 	%rd69, %rd65, %rd66;
	cvt.u16.u64 	%rs37, %rd69;
	selp.u16 	%rs38, 1, 0, %p19;
	add.s16 	%rs39, %rs38, %rs37;
	st.global.u16 	[%rd60+6], %rs39;
	ld.global.u16 	%rs40, [%rd2+4];
	ld.global.u16 	%rs41, [%rd1+392];
	add.s16 	%rs42, %rs40, %rs41;
	st.global.u16 	[%rd60+2], %rs42;
	ld.global.u16 	%rs43, [%rd2+2];
	ld.global.u16 	%rs44, [%rd1+400];
	add.s16 	%rs45, %rs43, %rs44;
	st.global.u16 	[%rd60+4], %rs45;
	ret;

}
	// .globl	_Z28IDEA_encryption_key_schedulePtPl
.visible .entry _Z28IDEA_encryption_key_schedulePtPl(
	.param .u64 .ptr .align 1 _Z28IDEA_encryption_key_schedulePtPl_param_0,
	.param .u64 .ptr .align 1 _Z28IDEA_encryption_key_schedulePtPl_param_1
)
{
	.local .align 16 .b8 	__local_depot1[512];
	.reg .b64 	%SP;
	.reg .b64 	%SPL;
	.reg .pred 	%p<29>;
	.reg .b16 	%rs<903>;
	.reg .b32 	%r<187>;
	.reg .b64 	%rd<50>;

	mov.u64 	%SPL, __local_depot1;
	ld.param.u64 	%rd12, [_Z28IDEA_encryption_key_schedulePtPl_param_0];
	ld.param.u64 	%rd13, [_Z28IDEA_encryption_key_schedulePtPl_param_1];
	cvta.to.global.u64 	%rd1, %rd13;
	cvta.to.global.u64 	%rd2, %rd12;
	add.u64 	%rd3, %SPL, 256;
	add.u64 	%rd4, %SPL, 0;
	mov.u32 	%r1, %tid.x;
	setp.gt.u32 	%p3, %r1, 5;
	@%p3 bra 	$L__BB1_2;
	mul.wide.u32 	%rd18, %r1, 2;
	add.s64 	%rd19, %rd2, %rd18;
	ld.global.u16 	%rd20, [%rd19];
	mul.wide.u32 	%rd21, %r1, 8;
	add.s64 	%rd22, %rd1, %rd21;
	st.global.u64 	[%rd22], %rd20;
	bra.uni 	$L__BB1_4;
$L__BB1_2:
	setp.ne.s32 	%p4, %r1, 32;
	@%p4 bra 	$L__BB1_4;
	ld.global.u16 	%rd16, [%rd2+12];
	st.global.u64 	[%rd1+48], %rd16;
	ld.global.u16 	%rd17, [%rd2+14];
	st.global.u64 	[%rd1+56], %rd17;
$L__BB1_4:
	setp.gt.u32 	%p5, %r1, 15;
	sub.s32 	%r4, 15, %r1;
	mul.wide.u32 	%rd23, %r4, 2;
	add.s64 	%rd5, %rd3, %rd23;
	ld.global.u16 	%rs1, [%rd1];
	and.b16  	%rs2, %rs1, 1;
	shr.u16 	%rs3, %rs1, 1;
	and.b16  	%rs4, %rs3, 1;
	shr.u16 	%rs5, %rs1, 2;
	and.b16  	%rs6, %rs5, 1;
	shr.u16 	%rs7, %rs1, 3;
	and.b16  	%rs8, %rs7, 1;
	shr.u16 	%rs9, %rs1, 4;
	and.b16  	%rs10, %rs9, 1;
	shr.u16 	%rs11, %rs1, 5;
	and.b16  	%rs12, %rs11, 1;
	shr.u16 	%rs13, %rs1, 6;
	and.b16  	%rs14, %rs13, 1;
	shr.u16 	%rs15, %rs1, 7;
	and.b16  	%rs16, %rs15, 1;
	mov.b32 	%r5, {%rs14, %rs16};
	mov.b32 	%r6, {%rs10, %rs12};
	mov.b32 	%r7, {%rs6, %rs8};
	mov.b32 	%r8, {%rs2, %rs4};
	st.local.v4.b32 	[%rd3], {%r8, %r7, %r6, %r5};
	shr.u16 	%rs17, %rs1, 8;
	and.b16  	%rs18, %rs17, 1;
	shr.u16 	%rs19, %rs1, 9;
	and.b16  	%rs20, %rs19, 1;
	shr.u16 	%rs21, %rs1, 10;
	and.b16  	%rs22, %rs21, 1;
	shr.u16 	%rs23, %rs1, 11;
	and.b16  	%rs24, %rs23, 1;
	shr.u16 	%rs25, %rs1, 12;
	and.b16  	%rs26, %rs25, 1;
	shr.u16 	%rs27, %rs1, 13;
	and.b16  	%rs28, %rs27, 1;
	shr.u16 	%rs29, %rs1, 14;
	and.b16  	%rs30, %rs29, 1;
	shr.u16 	%rs31, %rs1, 15;
	mov.b32 	%r9, {%rs30, %rs31};
	mov.b32 	%r10, {%rs26, %rs28};
	mov.b32 	%r11, {%rs22, %rs24};
	mov.b32 	%r12, {%rs18, %rs20};
	st.local.v4.b32 	[%rd3+16], {%r12, %r11, %r10, %r9};
	mul.wide.u32 	%rd24, %r1, 2;
	add.s64 	%rd6, %rd4, %rd24;
	@%p5 bra 	$L__BB1_6;
	ld.local.u16 	%rs32, [%rd5];
	st.local.u16 	[%rd6], %rs32;
$L__BB1_6:
	setp.gt.u32 	%p6, %r1, 15;
	ld.global.u16 	%rs33, [%rd1+8];
	and.b16  	%rs34, %rs33, 1;
	shr.u16 	%rs35, %rs33, 1;
	and.b16  	%rs36, %rs35, 1;
	shr.u16 	%rs37, %rs33, 2;
	and.b16  	%rs38, %rs37, 1;
	shr.u16 	%rs39, %rs33, 3;
	and.b16  	%rs40, %rs39, 1;
	shr.u16 	%rs41, %rs33, 4;
	and.b16  	%rs42, %rs41, 1;
	shr.u16 	%rs43, %rs33, 5;
	and.b16  	%rs44, %rs43, 1;
	shr.u16 	%rs45, %rs33, 6;
	and.b16  	%rs46, %rs45, 1;
	shr.u16 	%rs47, %rs33, 7;
	and.b16  	%rs48, %rs47, 1;
	mov.b32 	%r13, {%rs46, %rs48};
	mov.b32 	%r14, {%rs42, %rs44};
	mov.b32 	%r15, {%rs38, %rs40};
	mov.b32 	%r16, {%rs34, %rs36};
	st.local.v4.b32 	[%rd3], {%r16, %r15, %r14, %r13};
	shr.u16 	%rs49, %rs33, 8;
	and.b16  	%rs50, %rs49, 1;
	shr.u16 	%rs51, %rs33, 9;
	and.b16  	%rs52, %rs51, 1;
	shr.u16 	%rs53, %rs33, 10;
	and.b16  	%rs54, %rs53, 1;
	shr.u16 	%rs55, %rs33, 11;
	and.b16  	%rs56, %rs55, 1;
	shr.u16 	%rs57, %rs33, 12;
	and.b16  	%rs58, %rs57, 1;
	shr.u16 	%rs59, %rs33, 13;
	and.b16  	%rs60, %rs59, 1;
	shr.u16 	%rs61, %rs33, 14;
	and.b16  	%rs62, %rs61, 1;
	shr.u16 	%rs63, %rs33, 15;
	mov.b32 	%r17, {%rs62, %rs63};
	mov.b32 	%r18, {%rs58, %rs60};
	mov.b32 	%r19, {%rs54, %rs56};
	mov.b32 	%r20, {%rs50, %rs52};
	st.local.v4.b32 	[%rd3+16], {%r20, %r19, %r18, %r17};
	@%p6 bra 	$L__BB1_8;
	ld.local.u16 	%rs64, [%rd5];
	st.local.u16 	[%rd6+32], %rs64;
$L__BB1_8:
	setp.gt.u32 	%p7, %r1, 15;
	ld.global.u16 	%rs65, [%rd1+16];
	and.b16  	%rs66, %rs65, 1;
	shr.u16 	%rs67, %rs65, 1;
	and.b16  	%rs68, %rs67, 1;
	shr.u16 	%rs69, %rs65, 2;
	and.b16  	%rs70, %rs69, 1;
	shr.u16 	%rs71, %rs65, 3;
	and.b16  	%rs72, %rs71, 1;
	shr.u16 	%rs73, %rs65, 4;
	and.b16  	%rs74, %rs73, 1;
	shr.u16 	%rs75, %rs65, 5;
	and.b16  	%rs76, %rs75, 1;
	shr.u16 	%rs77, %rs65, 6;
	and.b16  	%rs78, %rs77, 1;
	shr.u16 	%rs79, %rs65, 7;
	and.b16  	%rs80, %rs79, 1;
	mov.b32 	%r21, {%rs78, %rs80};
	mov.b32 	%r22, {%rs74, %rs76};
	mov.b32 	%r23, {%rs70, %rs72};
	mov.b32 	%r24, {%rs66, %rs68};
	st.local.v4.b32 	[%rd3], {%r24, %r23, %r22, %r21};
	shr.u16 	%rs81, %rs65, 8;
	and.b16  	%rs82, %rs81, 1;
	shr.u16 	%rs83, %rs65, 9;
	and.b16  	%rs84, %rs83, 1;
	shr.u16 	%rs85, %rs65, 10;
	and.b16  	%rs86, %rs85, 1;
	shr.u16 	%rs87, %rs65, 11;
	and.b16  	%rs88, %rs87, 1;
	shr.u16 	%rs89, %rs65, 12;
	and.b16  	%rs90, %rs89, 1;
	shr.u16 	%rs91, %rs65, 13;
	and.b16  	%rs92, %rs91, 1;
	shr.u16 	%rs93, %rs65, 14;
	and.b16  	%rs94, %rs93, 1;
	shr.u16 	%rs95, %rs65, 15;
	mov.b32 	%r25, {%rs94, %rs95};
	mov.b32 	%r26, {%rs90, %rs92};
	mov.b32 	%r27, {%rs86, %rs88};
	mov.b32 	%r28, {%rs82, %rs84};
	st.local.v4.b32 	[%rd3+16], {%r28, %r27, %r26, %r25};
	@%p7 bra 	$L__BB1_10;
	ld.local.u16 	%rs96, [%rd5];
	st.local.u16 	[%rd6+64], %rs96;
$L__BB1_10:
	setp.gt.u32 	%p8, %r1, 15;
	ld.global.u16 	%rs97, [%rd1+24];
	and.b16  	%rs98, %rs97, 1;
	shr.u16 	%rs99, %rs97, 1;
	and.b16  	%rs100, %rs99, 1;
	shr.u16 	%rs101, %rs97, 2;
	and.b16  	%rs102, %rs101, 1;
	shr.u16 	%rs103, %rs97, 3;
	and.b16  	%rs104, %rs103, 1;
	shr.u16 	%rs105, %rs97, 4;
	and.b16  	%rs106, %rs105, 1;
	shr.u16 	%rs107, %rs97, 5;
	and.b16  	%rs108, %rs107, 1;
	shr.u16 	%rs109, %rs97, 6;
	and.b16  	%rs110, %rs109, 1;
	shr.u16 	%rs111, %rs97, 7;
	and.b16  	%rs112, %rs111, 1;
	mov.b32 	%r29, {%rs110, %rs112};
	mov.b32 	%r30, {%rs106, %rs108};
	mov.b32 	%r31, {%rs102, %rs104};
	mov.b32 	%r32, {%rs98, %rs100};
	st.local.v4.b32 	[%rd3], {%r32, %r31, %r30, %r29};
	shr.u16 	%rs113, %rs97, 8;
	and.b16  	%rs114, %rs113, 1;
	shr.u16 	%rs115, %rs97, 9;
	and.b16  	%rs116, %rs115, 1;
	shr.u16 	%rs117, %rs97, 10;
	and.b16  	%rs118, %rs117, 1;
	shr.u16 	%rs119, %rs97, 11;
	and.b16  	%rs120, %rs119, 1;
	shr.u16 	%rs121, %rs97, 12;
	and.b16  	%rs122, %rs121, 1;
	shr.u16 	%rs123, %rs97, 13;
	and.b16  	%rs124, %rs123, 1;
	shr.u16 	%rs125, %rs97, 14;
	and.b16  	%rs126, %rs125, 1;
	shr.u16 	%rs127, %rs97, 15;
	mov.b32 	%r33, {%rs126, %rs127};
	mov.b32 	%r34, {%rs122, %rs124};
	mov.b32 	%r35, {%rs118, %rs120};
	mov.b32 	%r36, {%rs114, %rs116};
	st.local.v4.b32 	[%rd3+16], {%r36, %r35, %r34, %r33};
	@%p8 bra 	$L__BB1_12;
	ld.local.u16 	%rs128, [%rd5];
	st.local.u16 	[%rd6+96], %rs128;
$L__BB1_12:
	setp.gt.u32 	%p9, %r1, 15;
	ld.global.u16 	%rs129, [%rd1+32];
	and.b16  	%rs130, %rs129, 1;
	shr.u16 	%rs131, %rs129, 1;
	and.b16  	%rs132, %rs131, 1;
	shr.u16 	%rs133, %rs129, 2;
	and.b16  	%rs134, %rs133, 1;
	shr.u16 	%rs135, %rs129, 3;
	and.b16  	%rs136, %rs135, 1;
	shr.u16 	%rs137, %rs129, 4;
	and.b16  	%rs138, %rs137, 1;
	shr.u16 	%rs139, %rs129, 5;
	and.b16  	%rs140, %rs139, 1;
	shr.u16 	%rs141, %rs129, 6;
	and.b16  	%rs142, %rs141, 1;
	shr.u16 	%rs143, %rs129, 7;
	and.b16  	%rs144, %rs143, 1;
	mov.b32 	%r37, {%rs142, %rs144};
	mov.b32 	%r38, {%rs138, %rs140};
	mov.b32 	%r39, {%rs134, %rs136};
	mov.b32 	%r40, {%rs130, %rs132};
	st.local.v4.b32 	[%rd3], {%r40, %r39, %r38, %r37};
	shr.u16 	%rs145, %rs129, 8;
	and.b16  	%rs146, %rs145, 1;
	shr.u16 	%rs147, %rs129, 9;
	and.b16  	%rs148, %rs147, 1;
	shr.u16 	%rs149, %rs129, 10;
	and.b16  	%rs150, %rs149, 1;
	shr.u16 	%rs151, %rs129, 11;
	and.b16  	%rs152, %rs151, 1;
	shr.u16 	%rs153, %rs129, 12;
	and.b16  	%rs154, %rs153, 1;
	shr.u16 	%rs155, %rs129, 13;
	and.b16  	%rs156, %rs155, 1;
	shr.u16 	%rs157, %rs129, 14;
	and.b16  	%rs158, %rs157, 1;
	shr.u16 	%rs159, %rs129, 15;
	mov.b32 	%r41, {%rs158, %rs159};
	mov.b32 	%r42, {%rs154, %rs156};
	mov.b32 	%r43, {%rs150, %rs152};
	mov.b32 	%r44, {%rs146, %rs148};
	st.local.v4.b32 	[%rd3+16], {%r44, %r43, %r42, %r41};
	@%p9 bra 	$L__BB1_14;
	ld.local.u16 	%rs160, [%rd5];
	st.local.u16 	[%rd6+128], %rs160;
$L__BB1_14:
	setp.gt.u32 	%p10, %r1, 15;
	ld.global.u16 	%rs161, [%rd1+40];
	and.b16  	%rs162, %rs161, 1;
	shr.u16 	%rs163, %rs161, 1;
	and.b16  	%rs164, %rs163, 1;
	shr.u16 	%rs165, %rs161, 2;
	and.b16  	%rs166, %rs165, 1;
	shr.u16 	%rs167, %rs161, 3;
	and.b16  	%rs168, %rs167, 1;
	shr.u16 	%rs169, %rs161, 4;
	and.b16  	%rs170, %rs169, 1;
	shr.u16 	%rs171, %rs161, 5;
	and.b16  	%rs172, %rs171, 1;
	shr.u16 	%rs173, %rs161, 6;
	and.b16  	%rs174, %rs173, 1;
	shr.u16 	%rs175, %rs161, 7;
	and.b16  	%rs176, %rs175, 1;
	mov.b32 	%r45, {%rs174, %rs176};
	mov.b32 	%r46, {%rs170, %rs172};
	mov.b32 	%r47, {%rs166, %rs168};
	mov.b32 	%r48, {%rs162, %rs164};
	st.local.v4.b32 	[%rd3], {%r48, %r47, %r46, %r45};
	shr.u16 	%rs177, %rs161, 8;
	and.b16  	%rs178, %rs177, 1;
	shr.u16 	%rs179, %rs161, 9;
	and.b16  	%rs180, %rs179, 1;
	shr.u16 	%rs181, %rs161, 10;
	and.b16  	%rs182, %rs181, 1;
	shr.u16 	%rs183, %rs161, 11;
	and.b16  	%rs184, %rs183, 1;
	shr.u16 	%rs185, %rs161, 12;
	and.b16  	%rs186, %rs185, 1;
	shr.u16 	%rs187, %rs161, 13;
	and.b16  	%rs188, %rs187, 1;
	shr.u16 	%rs189, %rs161, 14;
	and.b16  	%rs190, %rs189, 1;
	shr.u16 	%rs191, %rs161, 15;
	mov.b32 	%r49, {%rs190, %rs191};
	mov.b32 	%r50, {%rs186, %rs188};
	mov.b32 	%r51, {%rs182, %rs184};
	mov.b32 	%r52, {%rs178, %rs180};
	st.local.v4.b32 	[%rd3+16], {%r52, %r51, %r50, %r49};
	@%p10 bra 	$L__BB1_16;
	ld.local.u16 	%rs192, [%rd5];
	st.local.u16 	[%rd6+160], %rs192;
$L__BB1_16:
	setp.gt.u32 	%p11, %r1, 15;
	ld.global.u16 	%rs193, [%rd1+48];
	and.b16  	%rs194, %rs193, 1;
	shr.u16 	%rs195, %rs193, 1;
	and.b16  	%rs196, %rs195, 1;
	shr.u16 	%rs197, %rs193, 2;
	and.b16  	%rs198, %rs197, 1;
	shr.u16 	%rs199, %rs193, 3;
	and.b16  	%rs200, %rs199, 1;
	shr.u16 	%rs201, %rs193, 4;
	and.b16  	%rs202, %rs201, 1;
	shr.u16 	%rs203, %rs193, 5;
	and.b16  	%rs204, %rs203, 1;
	shr.u16 	%rs205, %rs193, 6;
	and.b16  	%rs206, %rs205, 1;
	shr.u16 	%rs207, %rs193, 7;
	and.b16  	%rs208, %rs207, 1;
	mov.b32 	%r53, {%rs206, %rs208};
	mov.b32 	%r54, {%rs202, %rs204};
	mov.b32 	%r55, {%rs198, %rs200};
	mov.b32 	%r56, {%rs194, %rs196};
	st.local.v4.b32 	[%rd3], {%r56, %r55, %r54, %r53};
	shr.u16 	%rs209, %rs193, 8;
	and.b16  	%rs210, %rs209, 1;
	shr.u16 	%rs211, %rs193, 9;
	and.b16  	%rs212, %rs211, 1;
	shr.u16 	%rs213, %rs193, 10;
	and.b16  	%rs214, %rs213, 1;
	shr.u16 	%rs215, %rs193, 11;
	and.b16  	%rs216, %rs215, 1;
	shr.u16 	%rs217, %rs193, 12;
	and.b16  	%rs218, %rs217, 1;
	shr.u16 	%rs219, %rs193, 13;
	and.b16  	%rs220, %rs219, 1;
	shr.u16 	%rs221, %rs193, 14;
	and.b16  	%rs222, %rs221, 1;
	shr.u16 	%rs223, %rs193, 15;
	mov.b32 	%r57, {%rs222, %rs223};
	mov.b32 	%r58, {%rs218, %rs220};
	mov.b32 	%r59, {%rs214, %rs216};
	mov.b32 	%r60, {%rs210, %rs212};
	st.local.v4.b32 	[%rd3+16], {%r60, %r59, %r58, %r57};
	@%p11 bra 	$L__BB1_18;
	ld.local.u16 	%rs224, [%rd5];
	st.local.u16 	[%rd6+192], %rs224;
$L__BB1_18:
	setp.gt.u32 	%p12, %r1, 15;
	ld.global.u16 	%rs225, [%rd1+56];
	and.b16  	%rs226, %rs225, 1;
	shr.u16 	%rs227, %rs225, 1;
	and.b16  	%rs228, %rs227, 1;
	shr.u16 	%rs229, %rs225, 2;
	and.b16  	%rs230, %rs229, 1;
	shr.u16 	%rs231, %rs225, 3;
	and.b16  	%rs232, %rs231, 1;
	shr.u16 	%rs233, %rs225, 4;
	and.b16  	%rs234, %rs233, 1;
	shr.u16 	%rs235, %rs225, 5;
	and.b16  	%rs236, %rs235, 1;
	shr.u16 	%rs237, %rs225, 6;
	and.b16  	%rs238, %rs237, 1;
	shr.u16 	%rs239, %rs225, 7;
	and.b16  	%rs240, %rs239, 1;
	mov.b32 	%r61, {%rs238, %rs240};
	mov.b32 	%r62, {%rs234, %rs236};
	mov.b32 	%r63, {%rs230, %rs232};
	mov.b32 	%r64, {%rs226, %rs228};
	st.local.v4.b32 	[%rd3], {%r64, %r63, %r62, %r61};
	shr.u16 	%rs241, %rs225, 8;
	and.b16  	%rs242, %rs241, 1;
	shr.u16 	%rs243, %rs225, 9;
	and.b16  	%rs244, %rs243, 1;
	shr.u16 	%rs245, %rs225, 10;
	and.b16  	%rs246, %rs245, 1;
	shr.u16 	%rs247, %rs225, 11;
	and.b16  	%rs248, %rs247, 1;
	shr.u16 	%rs249, %rs225, 12;
	and.b16  	%rs250, %rs249, 1;
	shr.u16 	%rs251, %rs225, 13;
	and.b16  	%rs252, %rs251, 1;
	shr.u16 	%rs253, %rs225, 14;
	and.b16  	%rs254, %rs253, 1;
	shr.u16 	%rs255, %rs225, 15;
	mov.b32 	%r65, {%rs254, %rs255};
	mov.b32 	%r66, {%rs250, %rs252};
	mov.b32 	%r67, {%rs246, %rs248};
	mov.b32 	%r68, {%rs242, %rs244};
	st.local.v4.b32 	[%rd3+16], {%r68, %r67, %r66, %r65};
	@%p12 bra 	$L__BB1_20;
	ld.local.u16 	%rs256, [%rd5];
	st.local.u16 	[%rd6+224], %rs256;
	mov.pred 	%p28, -1;
	bra.uni 	$L__BB1_21;
$L__BB1_20:
	setp.lt.u32 	%p28, %r1, 103;
$L__BB1_21:
	add.s32 	%r2, %r1, -2;
	setp.gt.u32 	%p14, %r2, 3;
	@%p14 bra 	$L__BB1_23;
	shl.b32 	%r69, %r1, 4;
	add.s32 	%r70, %r69, -32;
	mul.wide.u32 	%rd25, %r70, 2;
	add.s64 	%rd26, %rd3, %rd25;
	ld.local.v4.b32 	{%r71, %r72, %r73, %r74}, [%rd26];
	mov.b32 	{%rs257, %rs258}, %r74;
	mov.b32 	{%rs259, %rs260}, %r73;
	mov.b32 	{%rs261, %rs262}, %r72;
	mov.b32 	{%rs263, %rs264}, %r71;
	shl.b16 	%rs265, %rs263, 2;
	shl.b16 	%rs266, %rs264, 1;
	add.s16 	%rs267, %rs265, %rs266;
	add.s16 	%rs268, %rs267, %rs261;
	shl.b16 	%rs269, %rs268, 2;
	shl.b16 	%rs270, %rs262, 1;
	add.s16 	%rs271, %rs269, %rs270;
	add.s16 	%rs272, %rs271, %rs259;
	shl.b16 	%rs273, %rs272, 2;
	shl.b16 	%rs274, %rs260, 1;
	add.s16 	%rs275, %rs273, %rs274;
	add.s16 	%rs276, %rs275, %rs257;
	ld.local.v4.b32 	{%r75, %r76, %r77, %r78}, [%rd26+16];
	mov.b32 	{%rs277, %rs278}, %r78;
	mov.b32 	{%rs279, %rs280}, %r77;
	mov.b32 	{%rs281, %rs282}, %r76;
	mov.b32 	{%rs283, %rs284}, %r75;
	shl.b16 	%rs285, %rs276, 2;
	shl.b16 	%rs286, %rs258, 1;
	add.s16 	%rs287, %rs285, %rs286;
	add.s16 	%rs288, %rs287, %rs283;
	shl.b16 	%rs289, %rs288, 2;
	shl.b16 	%rs290, %rs284, 1;
	add.s16 	%rs291, %rs289, %rs290;
	add.s16 	%rs292, %rs291, %rs281;
	shl.b16 	%rs293, %rs292, 2;
	shl.b16 	%rs294, %rs282, 1;
	add.s16 	%rs295, %rs293, %rs294;
	add.s16 	%rs296, %rs295, %rs279;
	shl.b16 	%rs297, %rs296, 2;
	shl.b16 	%rs298, %rs280, 1;
	add.s16 	%rs299, %rs297, %rs298;
	add.s16 	%rs300, %rs299, %rs277;
	shl.b16 	%rs301, %rs300, 1;
	add.s16 	%rs302, %rs301, %rs278;
	cvt.u64.u16 	%rd27, %rs302;
	mul.wide.u32 	%rd28, %r1, 8;
	add.s64 	%rd29, %rd1, %rd28;
	st.global.u64 	[%rd29+48], %rd27;
$L__BB1_23:
	setp.gt.u32 	%p15, %r1, 3;
	shl.b32 	%r3, %r1, 4;
	mul.wide.u32 	%rd30, %r3, 2;
	add.s64 	%rd7, %rd3, %rd30;
	mul.wide.u32 	%rd31, %r1, 8;
	add.s64 	%rd8, %rd1, %rd31;
	@%p15 bra 	$L__BB1_25;
	ld.local.v4.b32 	{%r79, %r80, %r81, %r82}, [%rd7+128];
	mov.b32 	{%rs303, %rs304}, %r82;
	mov.b32 	{%rs305, %rs306}, %r81;
	mov.b32 	{%rs307, %rs308}, %r80;
	mov.b32 	{%rs309, %rs310}, %r79;
	shl.b16 	%rs311, %rs309, 2;
	shl.b16 	%rs312, %rs310, 1;
	add.s16 	%rs313, %rs311, %rs312;
	add.s16 	%rs314, %rs313, %rs307;
	shl.b16 	%rs315, %rs314, 2;
	shl.b16 	%rs316, %rs308, 1;
	add.s16 	%rs317, %rs315, %rs316;
	add.s16 	%rs318, %rs317, %rs305;
	shl.b16 	%rs319, %rs318, 2;
	shl.b16 	%rs320, %rs306, 1;
	add.s16 	%rs321, %rs319, %rs320;
	add.s16 	%rs322, %rs321, %rs303;
	ld.local.v4.b32 	{%r83, %r84, %r85, %r86}, [%rd7+144];
	mov.b32 	{%rs323, %rs324}, %r86;
	mov.b32 	{%rs325, %rs326}, %r85;
	mov.b32 	{%rs327, %rs328}, %r84;
	mov.b32 	{%rs329, %rs330}, %r83;
	shl.b16 	%rs331, %rs322, 2;
	shl.b16 	%rs332, %rs304, 1;
	add.s16 	%rs333, %rs331, %rs332;
	add.s16 	%rs334, %rs333, %rs329;
	shl.b16 	%rs335, %rs334, 2;
	shl.b16 	%rs336, %rs330, 1;
	add.s16 	%rs337, %rs335, %rs336;
	add.s16 	%rs338, %rs337, %rs327;
	shl.b16 	%rs339, %rs338, 2;
	shl.b16 	%rs340, %rs328, 1;
	add.s16 	%rs341, %rs339, %rs340;
	add.s16 	%rs342, %rs341, %rs325;
	shl.b16 	%rs343, %rs342, 2;
	shl.b16 	%rs344, %rs326, 1;
	add.s16 	%rs345, %rs343, %rs344;
	add.s16 	%rs346, %rs345, %rs323;
	shl.b16 	%rs347, %rs346, 1;
	add.s16 	%rs348, %rs347, %rs324;
	cvt.u64.u16 	%rd32, %rs348;
	st.global.u64 	[%rd8+96], %rd32;
$L__BB1_25:
	setp.gt.u32 	%p16, %r1, 5;
	ld.local.v4.b32 	{%r87, %r88, %r89, %r90}, [%rd4];
	mov.b32 	{%rs349, %rs350}, %r90;
	mov.b32 	{%rs351, %rs352}, %r89;
	mov.b32 	{%rs353, %rs354}, %r88;
	mov.b32 	{%rs355, %rs356}, %r87;
	shl.b16 	%rs357, %rs355, 2;
	shl.b16 	%rs358, %rs356, 1;
	add.s16 	%rs359, %rs357, %rs358;
	add.s16 	%rs360, %rs359, %rs353;
	shl.b16 	%rs361, %rs360, 2;
	shl.b16 	%rs362, %rs354, 1;
	add.s16 	%rs363, %rs361, %rs362;
	add.s16 	%rs364, %rs363, %rs351;
	shl.b16 	%rs365, %rs364, 2;
	shl.b16 	%rs366, %rs352, 1;
	add.s16 	%rs367, %rs365, %rs366;
	add.s16 	%rs368, %rs367, %rs349;
	ld.local.v4.b32 	{%r91, %r92, %r93, %r94}, [%rd4+16];
	mov.b32 	{%rs369, %rs370}, %r94;
	mov.b32 	{%rs371, %rs372}, %r93;
	mov.b32 	{%rs373, %rs374}, %r92;
	mov.b32 	{%rs375, %rs376}, %r91;
	shl.b16 	%rs377, %rs368, 2;
	shl.b16 	%rs378, %rs350, 1;
	add.s16 	%rs379, %rs377, %rs378;
	add.s16 	%rs380, %rs379, %rs375;
	shl.b16 	%rs381, %rs380, 2;
	shl.b16 	%rs382, %rs376, 1;
	add.s16 	%rs383, %rs381, %rs382;
	add.s16 	%rs384, %rs383, %rs373;
	shl.b16 	%rs385, %rs384, 2;
	shl.b16 	%rs386, %rs374, 1;
	add.s16 	%rs387, %rs385, %rs386;
	add.s16 	%rs388, %rs387, %rs371;
	shl.b16 	%rs389, %rs388, 2;
	shl.b16 	%rs390, %rs372, 1;
	add.s16 	%rs391, %rs389, %rs390;
	add.s16 	%rs392, %rs391, %rs369;
	shl.b16 	%rs393, %rs392, 1;
	add.s16 	%rs394, %rs393, %rs370;
	cvt.u64.u16 	%rd33, %rs394;
	st.global.u64 	[%rd1+128], %rd33;
	ld.local.v4.b32 	{%r95, %r96, %r97, %r98}, [%rd4+32];
	mov.b32 	{%rs395, %rs396}, %r98;
	mov.b32 	{%rs397, %rs398}, %r97;
	mov.b32 	{%rs399, %rs400}, %r96;
	mov.b32 	{%rs401, %rs402}, %r95;
	shl.b16 	%rs403, %rs401, 2;
	shl.b16 	%rs404, %rs402, 1;
	add.s16 	%rs405, %rs403, %rs404;
	add.s16 	%rs406, %rs405, %rs399;
	shl.b16 	%rs407, %rs406, 2;
	shl.b16 	%rs408, %rs400, 1;
	add.s16 	%rs409, %rs407, %rs408;
	add.s16 	%rs410, %rs409, %rs397;
	shl.b16 	%rs411, %rs410, 2;
	shl.b16 	%rs412, %rs398, 1;
	add.s16 	%rs413, %rs411, %rs412;
	add.s16 	%rs414, %rs413, %rs395;
	ld.local.v4.b32 	{%r99, %r100, %r101, %r102}, [%rd4+48];
	mov.b32 	{%rs415, %rs416}, %r102;
	mov.b32 	{%rs417, %rs418}, %r101;
	mov.b32 	{%rs419, %rs420}, %r100;
	mov.b32 	{%rs421, %rs422}, %r99;
	shl.b16 	%rs423, %rs414, 2;
	shl.b16 	%rs424, %rs396, 1;
	add.s16 	%rs425, %rs423, %rs424;
	add.s16 	%rs426, %rs425, %rs421;
	shl.b16 	%rs427, %rs426, 2;
	shl.b16 	%rs428, %rs422, 1;
	add.s16 	%rs429, %rs427, %rs428;
	add.s16 	%rs430, %rs429, %rs419;
	shl.b16 	%rs431, %rs430, 2;
	shl.b16 	%rs432, %rs420, 1;
	add.s16 	%rs433, %rs431, %rs432;
	add.s16 	%rs434, %rs433, %rs417;
	shl.b16 	%rs435, %rs434, 2;
	shl.b16 	%rs436, %rs418, 1;
	add.s16 	%rs437, %rs435, %rs436;
	add.s16 	%rs438, %rs437, %rs415;
	shl.b16 	%rs439, %rs438, 1;
	add.s16 	%rs440, %rs439, %rs416;
	cvt.u64.u16 	%rd34, %rs440;
	st.global.u64 	[%rd1+136], %rd34;
	add.s64 	%rd9, %rd4, %rd30;
	@%p16 bra 	$L__BB1_27;
	ld.local.v4.b32 	{%r103, %r104, %r105, %r106}, [%rd9+64];
	mov.b32 	{%rs441, %rs442}, %r106;
	mov.b32 	{%rs443, %rs444}, %r105;
	mov.b32 	{%rs445, %rs446}, %r104;
	mov.b32 	{%rs447, %rs448}, %r103;
	shl.b16 	%rs449, %rs447, 2;
	shl.b16 	%rs450, %rs448, 1;
	add.s16 	%rs451, %rs449, %rs450;
	add.s16 	%rs452, %rs451, %rs445;
	shl.b16 	%rs453, %rs452, 2;
	shl.b16 	%rs454, %rs446, 1;
	add.s16 	%rs455, %rs453, %rs454;
	add.s16 	%rs456, %rs455, %rs443;
	shl.b16 	%rs457, %rs456, 2;
	shl.b16 	%rs458, %rs444, 1;
	add.s16 	%rs459, %rs457, %rs458;
	add.s16 	%rs460, %rs459, %rs441;
	ld.local.v4.b32 	{%r107, %r108, %r109, %r110}, [%rd9+80];
	mov.b32 	{%rs461, %rs462}, %r110;
	mov.b32 	{%rs463, %rs464}, %r109;
	mov.b32 	{%rs465, %rs466}, %r108;
	mov.b32 	{%rs467, %rs468}, %r107;
	shl.b16 	%rs469, %rs460, 2;
	shl.b16 	%rs470, %rs442, 1;
	add.s16 	%rs471, %rs469, %rs470;
	add.s16 	%rs472, %rs471, %rs467;
	shl.b16 	%rs473, %rs472, 2;
	shl.b16 	%rs474, %rs468, 1;
	add.s16 	%rs475, %rs473, %rs474;
	add.s16 	%rs476, %rs475, %rs465;
	shl.b16 	%rs477, %rs476, 2;
	shl.b16 	%rs478, %rs466, 1;
	add.s16 	%rs479, %rs477, %rs478;
	add.s16 	%rs480, %rs479, %rs463;
	shl.b16 	%rs481, %rs480, 2;
	shl.b16 	%rs482, %rs464, 1;
	add.s16 	%rs483, %rs481, %rs482;
	add.s16 	%rs484, %rs483, %rs461;
	shl.b16 	%rs485, %rs484, 1;
	add.s16 	%rs486, %rs485, %rs462;
	cvt.u64.u16 	%rd36, %rs486;
	st.global.u64 	[%rd8+144], %rd36;
$L__BB1_27:
	add.s32 	%r111, %r1, -103;
	mul.wide.u32 	%rd37, %r111, 2;
	add.s64 	%rd10, %rd4, %rd37;
	add.s64 	%rd11, %rd3, %rd24;
	@%p28 bra 	$L__BB1_30;
	setp.gt.u32 	%p17, %r1, 127;
	@%p17 bra 	$L__BB1_32;
	ld.local.u16 	%rs487, [%rd10];
	st.local.u16 	[%rd11], %rs487;
$L__BB1_30:
	setp.gt.u32 	%p18, %r1, 5;
	@%p18 bra 	$L__BB1_32;
	ld.local.v4.b32 	{%r112, %r113, %r114, %r115}, [%rd7];
	mov.b32 	{%rs488, %rs489}, %r115;
	mov.b32 	{%rs490, %rs491}, %r114;
	mov.b32 	{%rs492, %rs493}, %r113;
	mov.b32 	{%rs494, %rs495}, %r112;
	shl.b16 	%rs496, %rs494, 2;
	shl.b16 	%rs497, %rs495, 1;
	add.s16 	%rs498, %rs496, %rs497;
	add.s16 	%rs499, %rs498, %rs492;
	shl.b16 	%rs500, %rs499, 2;
	shl.b16 	%rs501, %rs493, 1;
	add.s16 	%rs502, %rs500, %rs501;
	add.s16 	%rs503, %rs502, %rs490;
	shl.b16 	%rs504, %rs503, 2;
	shl.b16 	%rs505, %rs491, 1;
	add.s16 	%rs506, %rs504, %rs505;
	add.s16 	%rs507, %rs506, %rs488;
	ld.local.v4.b32 	{%r116, %r117, %r118, %r119}, [%rd7+16];
	mov.b32 	{%rs508, %rs509}, %r119;
	mov.b32 	{%rs510, %rs511}, %r118;
	mov.b32 	{%rs512, %rs513}, %r117;
	mov.b32 	{%rs514, %rs515}, %r116;
	shl.b16 	%rs516, %rs507, 2;
	shl.b16 	%rs517, %rs489, 1;
	add.s16 	%rs518, %rs516, %rs517;
	add.s16 	%rs519, %rs518, %rs514;
	shl.b16 	%rs520, %rs519, 2;
	shl.b16 	%rs521, %rs515, 1;
	add.s16 	%rs522, %rs520, %rs521;
	add.s16 	%rs523, %rs522, %rs512;
	shl.b16 	%rs524, %rs523, 2;
	shl.b16 	%rs525, %rs513, 1;
	add.s16 	%rs526, %rs524, %rs525;
	add.s16 	%rs527, %rs526, %rs510;
	shl.b16 	%rs528, %rs527, 2;
	shl.b16 	%rs529, %rs511, 1;
	add.s16 	%rs530, %rs528, %rs529;
	add.s16 	%rs531, %rs530, %rs508;
	shl.b16 	%rs532, %rs531, 1;
	add.s16 	%rs533, %rs532, %rs509;
	cvt.u64.u16 	%rd39, %rs533;
	st.global.u64 	[%rd8+192], %rd39;
$L__BB1_32:
	ld.local.v4.b32 	{%r120, %r121, %r122, %r123}, [%rd3+192];
	mov.b32 	{%rs534, %rs535}, %r123;
	mov.b32 	{%rs536, %rs537}, %r122;
	mov.b32 	{%rs538, %rs539}, %r121;
	mov.b32 	{%rs540, %rs541}, %r120;
	shl.b16 	%rs542, %rs540, 2;
	shl.b16 	%rs543, %rs541, 1;
	add.s16 	%rs544, %rs542, %rs543;
	add.s16 	%rs545, %rs544, %rs538;
	shl.b16 	%rs546, %rs545, 2;
	shl.b16 	%rs547, %rs539, 1;
	add.s16 	%rs548, %rs546, %rs547;
	add.s16 	%rs549, %rs548, %rs536;
	shl.b16 	%rs550, %rs549, 2;
	shl.b16 	%rs551, %rs537, 1;
	add.s16 	%rs552, %rs550, %rs551;
	add.s16 	%rs553, %rs552, %rs534;
	ld.local.v4.b32 	{%r124, %r125, %r126, %r127}, [%rd3+208];
	mov.b32 	{%rs554, %rs555}, %r127;
	mov.b32 	{%rs556, %rs557}, %r126;
	mov.b32 	{%rs558, %rs559}, %r125;
	mov.b32 	{%rs560, %rs561}, %r124;
	shl.b16 	%rs562, %rs553, 2;
	shl.b16 	%rs563, %rs535, 1;
	add.s16 	%rs564, %rs562, %rs563;
	add.s16 	%rs565, %rs564, %rs560;
	shl.b16 	%rs566, %rs565, 2;
	shl.b16 	%rs567, %rs561, 1;
	add.s16 	%rs568, %rs566, %rs567;
	add.s16 	%rs569, %rs568, %rs558;
	shl.b16 	%rs570, %rs569, 2;
	shl.b16 	%rs571, %rs559, 1;
	add.s16 	%rs572, %rs570, %rs571;
	add.s16 	%rs573, %rs572, %rs556;
	shl.b16 	%rs574, %rs573, 2;
	shl.b16 	%rs575, %rs557, 1;
	add.s16 	%rs576, %rs574, %rs575;
	add.s16 	%rs577, %rs576, %rs554;
	shl.b16 	%rs578, %rs577, 1;
	add.s16 	%rs579, %rs578, %rs555;
	cvt.u64.u16 	%rd40, %rs579;
	st.global.u64 	[%rd1+240], %rd40;
	ld.local.v4.b32 	{%r128, %r129, %r130, %r131}, [%rd3+224];
	mov.b32 	{%rs580, %rs581}, %r131;
	mov.b32 	{%rs582, %rs583}, %r130;
	mov.b32 	{%rs584, %rs585}, %r129;
	mov.b32 	{%rs586, %rs587}, %r128;
	shl.b16 	%rs588, %rs586, 2;
	shl.b16 	%rs589, %rs587, 1;
	add.s16 	%rs590, %rs588, %rs589;
	add.s16 	%rs591, %rs590, %rs584;
	shl.b16 	%rs592, %rs591, 2;
	shl.b16 	%rs593, %rs585, 1;
	add.s16 	%rs594, %rs592, %rs593;
	add.s16 	%rs595, %rs594, %rs582;
	shl.b16 	%rs596, %rs595, 2;
	shl.b16 	%rs597, %rs583, 1;
	add.s16 	%rs598, %rs596, %rs597;
	add.s16 	%rs599, %rs598, %rs580;
	ld.local.v4.b32 	{%r132, %r133, %r134, %r135}, [%rd3+240];
	mov.b32 	{%rs600, %rs601}, %r135;
	mov.b32 	{%rs602, %rs603}, %r134;
	mov.b32 	{%rs604, %rs605}, %r133;
	mov.b32 	{%rs606, %rs607}, %r132;
	shl.b16 	%rs608, %rs599, 2;
	shl.b16 	%rs609, %rs581, 1;
	add.s16 	%rs610, %rs608, %rs609;
	add.s16 	%rs611, %rs610, %rs606;
	shl.b16 	%rs612, %rs611, 2;
	shl.b16 	%rs613, %rs607, 1;
	add.s16 	%rs614, %rs612, %rs613;
	add.s16 	%rs615, %rs614, %rs604;
	shl.b16 	%rs616, %rs615, 2;
	shl.b16 	%rs617, %rs605, 1;
	add.s16 	%rs618, %rs616, %rs617;
	add.s16 	%rs619, %rs618, %rs602;
	shl.b16 	%rs620, %rs619, 2;
	shl.b16 	%rs621, %rs603, 1;
	add.s16 	%rs622, %rs620, %rs621;
	add.s16 	%rs623, %rs622, %rs600;
	shl.b16 	%rs624, %rs623, 1;
	add.s16 	%rs625, %rs624, %rs601;
	cvt.u64.u16 	%rd41, %rs625;
	st.global.u64 	[%rd1+248], %rd41;
	setp.gt.u32 	%p19, %r1, 127;
	not.pred 	%p20, %p28;
	and.pred  	%p21, %p20, %p19;
	@%p21 bra 	$L__BB1_39;
	setp.gt.u32 	%p22, %r2, 3;
	@%p22 bra 	$L__BB1_35;
	add.s32 	%r137, %r3, -32;
	mul.wide.u32 	%rd42, %r137, 2;
	add.s64 	%rd43, %rd4, %rd42;
	ld.local.v4.b32 	{%r138, %r139, %r140, %r141}, [%rd43];
	mov.b32 	{%rs626, %rs627}, %r141;
	mov.b32 	{%rs628, %rs629}, %r140;
	mov.b32 	{%rs630, %rs631}, %r139;
	mov.b32 	{%rs632, %rs633}, %r138;
	shl.b16 	%rs634, %rs632, 2;
	shl.b16 	%rs635, %rs633, 1;
	add.s16 	%rs636, %rs634, %rs635;
	add.s16 	%rs637, %rs636, %rs630;
	shl.b16 	%rs638, %rs637, 2;
	shl.b16 	%rs639, %rs631, 1;
	add.s16 	%rs640, %rs638, %rs639;
	add.s16 	%rs641, %rs640, %rs628;
	shl.b16 	%rs642, %rs641, 2;
	shl.b16 	%rs643, %rs629, 1;
	add.s16 	%rs644, %rs642, %rs643;
	add.s16 	%rs645, %rs644, %rs626;
	ld.local.v4.b32 	{%r142, %r143, %r144, %r145}, [%rd43+16];
	mov.b32 	{%rs646, %rs647}, %r145;
	mov.b32 	{%rs648, %rs649}, %r144;
	mov.b32 	{%rs650, %rs651}, %r143;
	mov.b32 	{%rs652, %rs653}, %r142;
	shl.b16 	%rs654, %rs645, 2;
	shl.b16 	%rs655, %rs627, 1;
	add.s16 	%rs656, %rs654, %rs655;
	add.s16 	%rs657, %rs656, %rs652;
	shl.b16 	%rs658, %rs657, 2;
	shl.b16 	%rs659, %rs653, 1;
	add.s16 	%rs660, %rs658, %rs659;
	add.s16 	%rs661, %rs660, %rs650;
	shl.b16 	%rs662, %rs661, 2;
	shl.b16 	%rs663, %rs651, 1;
	add.s16 	%rs664, %rs662, %rs663;
	add.s16 	%rs665, %rs664, %rs648;
	shl.b16 	%rs666, %rs665, 2;
	shl.b16 	%rs667, %rs649, 1;
	add.s16 	%rs668, %rs666, %rs667;
	add.s16 	%rs669, %rs668, %rs646;
	shl.b16 	%rs670, %rs669, 1;
	add.s16 	%rs671, %rs670, %rs647;
	cvt.u64.u16 	%rd44, %rs671;
	st.global.u64 	[%rd8+240], %rd44;
$L__BB1_35:
	setp.gt.u32 	%p23, %r1, 3;
	@%p23 bra 	$L__BB1_37;
	ld.local.v4.b32 	{%r146, %r147, %r148, %r149}, [%rd9+128];
	mov.b32 	{%rs672, %rs673}, %r149;
	mov.b32 	{%rs674, %rs675}, %r148;
	mov.b32 	{%rs676, %rs677}, %r147;
	mov.b32 	{%rs678, %rs679}, %r146;
	shl.b16 	%rs680, %rs678, 2;
	shl.b16 	%rs681, %rs679, 1;
	add.s16 	%rs682, %rs680, %rs681;
	add.s16 	%rs683, %rs682, %rs676;
	shl.b16 	%rs684, %rs683, 2;
	shl.b16 	%rs685, %rs677, 1;
	add.s16 	%rs686, %rs684, %rs685;
	add.s16 	%rs687, %rs686, %rs674;
	shl.b16 	%rs688, %rs687, 2;
	shl.b16 	%rs689, %rs675, 1;
	add.s16 	%rs690, %rs688, %rs689;
	add.s16 	%rs691, %rs690, %rs672;
	ld.local.v4.b32 	{%r150, %r151, %r152, %r153}, [%rd9+144];
	mov.b32 	{%rs692, %rs693}, %r153;
	mov.b32 	{%rs694, %rs695}, %r152;
	mov.b32 	{%rs696, %rs697}, %r151;
	mov.b32 	{%rs698, %rs699}, %r150;
	shl.b16 	%rs700, %rs691, 2;
	shl.b16 	%rs701, %rs673, 1;
	add.s16 	%rs702, %rs700, %rs701;
	add.s16 	%rs703, %rs702, %rs698;
	shl.b16 	%rs704, %rs703, 2;
	shl.b16 	%rs705, %rs699, 1;
	add.s16 	%rs706, %rs704, %rs705;
	add.s16 	%rs707, %rs706, %rs696;
	shl.b16 	%rs708, %rs707, 2;
	shl.b16 	%rs709, %rs697, 1;
	add.s16 	%rs710, %rs708, %rs709;
	add.s16 	%rs711, %rs710, %rs694;
	shl.b16 	%rs712, %rs711, 2;
	shl.b16 	%rs713, %rs695, 1;
	add.s16 	%rs714, %rs712, %rs713;
	add.s16 	%rs715, %rs714, %rs692;
	shl.b16 	%rs716, %rs715, 1;
	add.s16 	%rs717, %rs716, %rs693;
	cvt.u64.u16 	%rd45, %rs717;
	st.global.u64 	[%rd8+288], %rd45;
$L__BB1_37:
	setp.gt.u32 	%p24, %r1, 127;
	or.pred  	%p25, %p28, %p24;
	@%p25 bra 	$L__BB1_39;
	ld.local.u16 	%rs718, [%rd10];
	st.local.u16 	[%rd11], %rs718;
$L__BB1_39:
	setp.gt.u32 	%p26, %r1, 5;
	ld.local.v4.b32 	{%r155, %r156, %r157, %r158}, [%rd3];
	mov.b32 	{%rs719, %rs720}, %r158;
	mov.b32 	{%rs721, %rs722}, %r157;
	mov.b32 	{%rs723, %rs724}, %r156;
	mov.b32 	{%rs725, %rs726}, %r155;
	shl.b16 	%rs727, %rs725, 2;
	shl.b16 	%rs728, %rs726, 1;
	add.s16 	%rs729, %rs727, %rs728;
	add.s16 	%rs730, %rs729, %rs723;
	shl.b16 	%rs731, %rs730, 2;
	shl.b16 	%rs732, %rs724, 1;
	add.s16 	%rs733, %rs731, %rs732;
	add.s16 	%rs734, %rs733, %rs721;
	shl.b16 	%rs735, %rs734, 2;
	shl.b16 	%rs736, %rs722, 1;
	add.s16 	%rs737, %rs735, %rs736;
	add.s16 	%rs738, %rs737, %rs719;
	ld.local.v4.b32 	{%r159, %r160, %r161, %r162}, [%rd3+16];
	mov.b32 	{%rs739, %rs740}, %r162;
	mov.b32 	{%rs741, %rs742}, %r161;
	mov.b32 	{%rs743, %rs744}, %r160;
	mov.b32 	{%rs745, %rs746}, %r159;
	shl.b16 	%rs747, %rs738, 2;
	shl.b16 	%rs748, %rs720, 1;
	add.s16 	%rs749, %rs747, %rs748;
	add.s16 	%rs750, %rs749, %rs745;
	shl.b16 	%rs751, %rs750, 2;
	shl.b16 	%rs752, %rs746, 1;
	add.s16 	%rs753, %rs751, %rs752;
	add.s16 	%rs754, %rs753, %rs743;
	shl.b16 	%rs755, %rs754, 2;
	shl.b16 	%rs756, %rs744, 1;
	add.s16 	%rs757, %rs755, %rs756;
	add.s16 	%rs758, %rs757, %rs741;
	shl.b16 	%rs759, %rs758, 2;
	shl.b16 	%rs760, %rs742, 1;
	add.s16 	%rs761, %rs759, %rs760;
	add.s16 	%rs762, %rs761, %rs739;
	shl.b16 	%rs763, %rs762, 1;
	add.s16 	%rs764, %rs763, %rs740;
	cvt.u64.u16 	%rd46, %rs764;
	st.global.u64 	[%rd1+320], %rd46;
	ld.local.v4.b32 	{%r163, %r164, %r165, %r166}, [%rd3+32];
	mov.b32 	{%rs765, %rs766}, %r166;
	mov.b32 	{%rs767, %rs768}, %r165;
	mov.b32 	{%rs769, %rs770}, %r164;
	mov.b32 	{%rs771, %rs772}, %r163;
	shl.b16 	%rs773, %rs771, 2;
	shl.b16 	%rs774, %rs772, 1;
	add.s16 	%rs775, %rs773, %rs774;
	add.s16 	%rs776, %rs775, %rs769;
	shl.b16 	%rs777, %rs776, 2;
	shl.b16 	%rs778, %rs770, 1;
	add.s16 	%rs779, %rs777, %rs778;
	add.s16 	%rs780, %rs779, %rs767;
	shl.b16 	%rs781, %rs780, 2;
	shl.b16 	%rs782, %rs768, 1;
	add.s16 	%rs783, %rs781, %rs782;
	add.s16 	%rs784, %rs783, %rs765;
	ld.local.v4.b32 	{%r167, %r168, %r169, %r170}, [%rd3+48];
	mov.b32 	{%rs785, %rs786}, %r170;
	mov.b32 	{%rs787, %rs788}, %r169;
	mov.b32 	{%rs789, %rs790}, %r168;
	mov.b32 	{%rs791, %rs792}, %r167;
	shl.b16 	%rs793, %rs784, 2;
	shl.b16 	%rs794, %rs766, 1;
	add.s16 	%rs795, %rs793, %rs794;
	add.s16 	%rs796, %rs795, %rs791;
	shl.b16 	%rs797, %rs796, 2;
	shl.b16 	%rs798, %rs792, 1;
	add.s16 	%rs799, %rs797, %rs798;
	add.s16 	%rs800, %rs799, %rs789;
	shl.b16 	%rs801, %rs800, 2;
	shl.b16 	%rs802, %rs790, 1;
	add.s16 	%rs803, %rs801, %rs802;
	add.s16 	%rs804, %rs803, %rs787;
	shl.b16 	%rs805, %rs804, 2;
	shl.b16 	%rs806, %rs788, 1;
	add.s16 	%rs807, %rs805, %rs806;
	add.s16 	%rs808, %rs807, %rs785;
	shl.b16 	%rs809, %rs808, 1;
	add.s16 	%rs810, %rs809, %rs786;
	cvt.u64.u16 	%rd47, %rs810;
	st.global.u64 	[%rd1+328], %rd47;
	@%p26 bra 	$L__BB1_41;
	ld.local.v4.b32 	{%r171, %r172, %r173, %r174}, [%rd7+64];
	mov.b32 	{%rs811, %rs812}, %r174;
	mov.b32 	{%rs813, %rs814}, %r173;
	mov.b32 	{%rs815, %rs816}, %r172;
	mov.b32 	{%rs817, %rs818}, %r171;
	shl.b16 	%rs819, %rs817, 2;
	shl.b16 	%rs820, %rs818, 1;
	add.s16 	%rs821, %rs819, %rs820;
	add.s16 	%rs822, %rs821, %rs815;
	shl.b16 	%rs823, %rs822, 2;
	shl.b16 	%rs824, %rs816, 1;
	add.s16 	%rs825, %rs823, %rs824;
	add.s16 	%rs826, %rs825, %rs813;
	shl.b16 	%rs827, %rs826, 2;
	shl.b16 	%rs828, %rs814, 1;
	add.s16 	%rs829, %rs827, %rs828;
	add.s16 	%rs830, %rs829, %rs811;
	ld.local.v4.b32 	{%r175, %r176, %r177, %r178}, [%rd7+80];
	mov.b32 	{%rs831, %rs832}, %r178;
	mov.b32 	{%rs833, %rs834}, %r177;
	mov.b32 	{%rs835, %rs836}, %r176;
	mov.b32 	{%rs837, %rs838}, %r175;
	shl.b16 	%rs839, %rs830, 2;
	shl.b16 	%rs840, %rs812, 1;
	add.s16 	%rs841, %rs839, %rs840;
	add.s16 	%rs842, %rs841, %rs837;
	shl.b16 	%rs843, %rs842, 2;
	shl.b16 	%rs844, %rs838, 1;
	add.s16 	%rs845, %rs843, %rs844;
	add.s16 	%rs846, %rs845, %rs835;
	shl.b16 	%rs847, %rs846, 2;
	shl.b16 	%rs848, %rs836, 1;
	add.s16 	%rs849, %rs847, %rs848;
	add.s16 	%rs850, %rs849, %rs833;
	shl.b16 	%rs851, %rs850, 2;
	shl.b16 	%rs852, %rs834, 1;
	add.s16 	%rs853, %rs851, %rs852;
	add.s16 	%rs854, %rs853, %rs831;
	shl.b16 	%rs855, %rs854, 1;
	add.s16 	%rs856, %rs855, %rs832;
	cvt.u64.u16 	%rd48, %rs856;
	st.global.u64 	[%rd8+336], %rd48;
$L__BB1_41:
	setp.gt.u32 	%p27, %r1, 3;
	@%p27 bra 	$L__BB1_43;
	ld.local.v4.b32 	{%r179, %r180, %r181, %r182}, [%rd9];
	mov.b32 	{%rs857, %rs858}, %r182;
	mov.b32 	{%rs859, %rs860}, %r181;
	mov.b32 	{%rs861, %rs862}, %r180;
	mov.b32 	{%rs863, %rs864}, %r179;
	shl.b16 	%rs865, %rs863, 2;
	shl.b16 	%rs866, %rs864, 1;
	add.s16 	%rs867, %rs865, %rs866;
	add.s16 	%rs868, %rs867, %rs861;
	shl.b16 	%rs869, %rs868, 2;
	shl.b16 	%rs870, %rs862, 1;
	add.s16 	%rs871, %rs869, %rs870;
	add.s16 	%rs872, %rs871, %rs859;
	shl.b16 	%rs873, %rs872, 2;
	shl.b16 	%rs874, %rs860, 1;
	add.s16 	%rs875, %rs873, %rs874;
	add.s16 	%rs876, %rs875, %rs857;
	ld.local.v4.b32 	{%r183, %r184, %r185, %r186}, [%rd9+16];
	mov.b32 	{%rs877, %rs878}, %r186;
	mov.b32 	{%rs879, %rs880}, %r185;
	mov.b32 	{%rs881, %rs882}, %r184;
	mov.b32 	{%rs883, %rs884}, %r183;
	shl.b16 	%rs885, %rs876, 2;
	shl.b16 	%rs886, %rs858, 1;
	add.s16 	%rs887, %rs885, %rs886;
	add.s16 	%rs888, %rs887, %rs883;
	shl.b16 	%rs889, %rs888, 2;
	shl.b16 	%rs890, %rs884, 1;
	add.s16 	%rs891, %rs889, %rs890;
	add.s16 	%rs892, %rs891, %rs881;
	shl.b16 	%rs893, %rs892, 2;
	shl.b16 	%rs894, %rs882, 1;
	add.s16 	%rs895, %rs893, %rs894;
	add.s16 	%rs896, %rs895, %rs879;
	shl.b16 	%rs897, %rs896, 2;
	shl.b16 	%rs898, %rs880, 1;
	add.s16 	%rs899, %rs897, %rs898;
	add.s16 	%rs900, %rs899, %rs877;
	shl.b16 	%rs901, %rs900, 1;
	add.s16 	%rs902, %rs901, %rs878;
	cvt.u64.u16 	%rd49, %rs902;
	st.global.u64 	[%rd8+384], %rd49;
$L__BB1_43:
	ret;

}
	// .globl	_Z28IDEA_decryption_key_schedulePlS_
.visible .entry _Z28IDEA_decryption_key_schedulePlS_(
	.param .u64 .ptr .align 1 _Z28IDEA_decryption_key_schedulePlS__param_0,
	.param .u64 .ptr .align 1 _Z28IDEA_decryption_key_schedulePlS__param_1
)
{
	.reg .pred 	%p<28>;
	.reg .b16 	%rs<6>;
	.reg .b32 	%r<24>;
	.reg .b64 	%rd<196>;

	ld.param.u64 	%rd83, [_Z28IDEA_decryption_key_schedulePlS__param_0];
	ld.param.u64 	%rd84, [_Z28IDEA_decryption_key_schedulePlS__param_1];
	cvta.to.global.u64 	%rd1, %rd84;
	cvta.to.global.u64 	%rd2, %rd83;
	mov.u32 	%r1, %tid.x;
	setp.ne.s32 	%p1, %r1, 0;
	@%p1 bra 	$L__BB2_18;
	ld.global.u16 	%rd160, [%rd2+384];
	setp.eq.s64 	%p2, %rd160, 0;
	mov.b64 	%rd161, 1;
	mov.b64 	%rd163, 0;
	mov.b64 	%rd162, 65537;
	mov.b64 	%rd165, 65536;
	@%p2 bra 	$L__BB2_9;
$L__BB2_2:
	mov.u64 	%rd7, %rd161;
	mov.u64 	%rd5, %rd160;
	or.b64  	%rd89, %rd162, %rd5;
	and.b64  	%rd90, %rd89, -4294967296;
	setp.ne.s64 	%p3, %rd90, 0;
	@%p3 bra 	$L__BB2_4;
	cvt.u32.u64 	%r2, %rd5;
	cvt.u32.u64 	%r3, %rd162;
	div.u32 	%r4, %r3, %r2;
	cvt.u64.u32 	%rd164, %r4;
	bra.uni 	$L__BB2_5;
$L__BB2_4:
	div.u64 	%rd164, %rd162, %rd5;
$L__BB2_5:
	mul.lo.s64 	%rd91, %rd164, %rd5;
	sub.s64 	%rd160, %rd162, %rd91;
	mul.lo.s64 	%rd92, %rd164, %rd7;
	sub.s64 	%rd161, %rd163, %rd92;
	setp.gt.s64 	%p4, %rd160, 0;
	mov.u64 	%rd162, %rd5;
	mov.u64 	%rd163, %rd7;
	@%p4 bra 	$L__BB2_2;
	setp.lt.s64 	%p5, %rd7, 0;
	@%p5 bra 	$L__BB2_8;
	and.b64  	%rd165, %rd7, 65535;
	bra.uni 	$L__BB2_9;
$L__BB2_8:
	add.s64 	%rd93, %rd7, 1;
	and.b64  	%rd165, %rd93, 65535;
$L__BB2_9:
	st.global.u64 	[%rd1], %rd165;
	ld.global.u64 	%rd98, [%rd2+392];
	neg.s64 	%rd99, %rd98;
	st.global.u64 	[%rd1+8], %rd99;
	ld.global.u64 	%rd100, [%rd2+400];
	neg.s64 	%rd101, %rd100;
	st.global.u64 	[%rd1+16], %rd101;
	ld.global.u16 	%rd166, [%rd2+408];
	setp.eq.s64 	%p6, %rd166, 0;
	mov.b64 	%rd167, 1;
	mov.b64 	%rd169, 0;
	mov.b64 	%rd168, 65537;
	mov.b64 	%rd171, 65536;
	@%p6 bra 	$L__BB2_17;
$L__BB2_10:
	mov.u64 	%rd20, %rd167;
	mov.u64 	%rd18, %rd166;
	or.b64  	%rd102, %rd168, %rd18;
	and.b64  	%rd103, %rd102, -4294967296;
	setp.ne.s64 	%p7, %rd103, 0;
	@%p7 bra 	$L__BB2_12;
	cvt.u32.u64 	%r5, %rd18;
	cvt.u32.u64 	%r6, %rd168;
	div.u32 	%r7, %r6, %r5;
	cvt.u64.u32 	%rd170, %r7;
	bra.uni 	$L__BB2_13;
$L__BB2_12:
	div.u64 	%rd170, %rd168, %rd18;
$L__BB2_13:
	mul.lo.s64 	%rd104, %rd170, %rd18;
	sub.s64 	%rd166, %rd168, %rd104;
	mul.lo.s64 	%rd105, %rd170, %rd20;
	sub.s64 	%rd167, %rd169, %rd105;
	setp.gt.s64 	%p8, %rd166, 0;
	mov.u64 	%rd168, %rd18;
	mov.u64 	%rd169, %rd20;
	@%p8 bra 	$L__BB2_10;
	setp.lt.s64 	%p9, %rd20, 0;
	@%p9 bra 	$L__BB2_16;
	and.b64  	%rd171, %rd20, 65535;
	bra.uni 	$L__BB2_17;
$L__BB2_16:
	add.s64 	%rd106, %rd20, 1;
	and.b64  	%rd171, %rd106, 65535;
$L__BB2_17:
	st.global.u64 	[%rd1+24], %rd171;
	ld.global.u64 	%rd107, [%rd2+368];
	st.global.u64 	[%rd1+32], %rd107;
	ld.global.u64 	%rd108, [%rd2+376];
	st.global.u64 	[%rd1+40], %rd108;
$L__BB2_18:
	add.s32 	%r8, %r1, -1;
	setp.gt.u32 	%p10, %r8, 6;
	@%p10 bra 	$L__BB2_36;
	cvt.u16.u32 	%rs1, %r1;
	sub.s16 	%rs2, 8, %rs1;
	mul.lo.s16 	%rs3, %rs2, 6;
	cvt.u32.u16 	%r15, %rs3;
	mul.wide.u32 	%rd136, %r15, 8;
	add.s64 	%rd29, %rd2, %rd136;
	ld.global.u16 	%rd172, [%rd29];
	setp.eq.s64 	%p20, %rd172, 0;
	mov.b64 	%rd173, 1;
	mov.b64 	%rd175, 0;
	mov.b64 	%rd174, 65537;
	mov.b64 	%rd177, 65536;
	@%p20 bra 	$L__BB2_27;
$L__BB2_20:
	mov.u64 	%rd34, %rd173;
	mov.u64 	%rd32, %rd172;
	or.b64  	%rd137, %rd174, %rd32;
	and.b64  	%rd138, %rd137, -4294967296;
	setp.ne.s64 	%p21, %rd138, 0;
	@%p21 bra 	$L__BB2_22;
	cvt.u32.u64 	%r16, %rd32;
	cvt.u32.u64 	%r17, %rd174;
	div.u32 	%r18, %r17, %r16;
	cvt.u64.u32 	%rd176, %r18;
	bra.uni 	$L__BB2_23;
$L__BB2_22:
	div.u64 	%rd176, %rd174, %rd32;
$L__BB2_23:
	mul.lo.s64 	%rd139, %rd176, %rd32;
	sub.s64 	%rd172, %rd174, %rd139;
	mul.lo.s64 	%rd140, %rd176, %rd34;
	sub.s64 	%rd173, %rd175, %rd140;
	setp.gt.s64 	%p22, %rd172, 0;
	mov.u64 	%rd174, %rd32;
	mov.u64 	%rd175, %rd34;
	@%p22 bra 	$L__BB2_20;
	setp.lt.s64 	%p23, %rd34, 0;
	@%p23 bra 	$L__BB2_26;
	and.b64  	%rd177, %rd34, 65535;
	bra.uni 	$L__BB2_27;
$L__BB2_26:
	add.s64 	%rd141, %rd34, 1;
	and.b64  	%rd177, %rd141, 65535;
$L__BB2_27:
	mul.lo.s32 	%r19, %r1, 6;
	mul.wide.u32 	%rd146, %r19, 8;
	add.s64 	%rd43, %rd1, %rd146;
	st.global.u64 	[%rd43], %rd177;
	ld.global.u64 	%rd147, [%rd29+16];
	neg.s64 	%rd148, %rd147;
	st.global.u64 	[%rd43+8], %rd148;
	ld.global.u64 	%rd149, [%rd29+8];
	neg.s64 	%rd150, %rd149;
	st.global.u64 	[%rd43+16], %rd150;
	ld.global.u16 	%rd178, [%rd29+24];
	setp.eq.s64 	%p24, %rd178, 0;
	mov.b64 	%rd179, 1;
	mov.b64 	%rd181, 0;
	mov.b64 	%rd180, 65537;
	mov.b64 	%rd183, 65536;
	@%p24 bra 	$L__BB2_35;
$L__BB2_28:
	mov.u64 	%rd48, %rd179;
	mov.u64 	%rd46, %rd178;
	or.b64  	%rd151, %rd180, %rd46;
	and.b64  	%rd152, %rd151, -4294967296;
	setp.ne.s64 	%p25, %rd152, 0;
	@%p25 bra 	$L__BB2_30;
	cvt.u32.u64 	%r20, %rd46;
	cvt.u32.u64 	%r21, %rd180;
	div.u32 	%r22, %r21, %r20;
	cvt.u64.u32 	%rd182, %r22;
	bra.uni 	$L__BB2_31;
$L__BB2_30:
	div.u64 	%rd182, %rd180, %rd46;
$L__BB2_31:
	mul.lo.s64 	%rd153, %rd182, %rd46;
	sub.s64 	%rd178, %rd180, %rd153;
	mul.lo.s64 	%rd154, %rd182, %rd48;
	sub.s64 	%rd179, %rd181, %rd154;
	setp.gt.s64 	%p26, %rd178, 0;
	mov.u64 	%rd180, %rd46;
	mov.u64 	%rd181, %rd48;
	@%p26 bra 	$L__BB2_28;
	setp.lt.s64 	%p27, %rd48, 0;
	@%p27 bra 	$L__BB2_34;
	and.b64  	%rd183, %rd48, 65535;
	bra.uni 	$L__BB2_35;
$L__BB2_34:
	add.s64 	%rd155, %rd48, 1;
	and.b64  	%rd183, %rd155, 65535;
$L__BB2_35:
	st.global.u64 	[%rd43+24], %rd183;
	sub.s16 	%rs4, 7, %rs1;
	mul.lo.s16 	%rs5, %rs4, 6;
	cvt.u32.u16 	%r23, %rs5;
	mul.wide.u32 	%rd156, %r23, 8;
	add.s64 	%rd157, %rd2, %rd156;
	ld.global.u64 	%rd158, [%rd157+32];
	st.global.u64 	[%rd43+32], %rd158;
	ld.global.u64 	%rd159, [%rd157+40];
	st.global.u64 	[%rd43+40], %rd159;
	bra.uni 	$L__BB2_54;
$L__BB2_36:
	setp.ne.s32 	%p11, %r1, 0;
	@%p11 bra 	$L__BB2_54;
	ld.global.u16 	%rd184, [%rd2];
	setp.eq.s64 	%p12, %rd184, 0;
	mov.b64 	%rd185, 1;
	mov.b64 	%rd187, 0;
	mov.b64 	%rd186, 65537;
	mov.b64 	%rd189, 65536;
	@%p12 bra 	$L__BB2_45;
$L__BB2_38:
	mov.u64 	%rd61, %rd185;
	mov.u64 	%rd59, %rd184;
	or.b64  	%rd113, %rd186, %rd59;
	and.b64  	%rd114, %rd113, -4294967296;
	setp.ne.s64 	%p13, %rd114, 0;
	@%p13 bra 	$L__BB2_40;
	cvt.u32.u64 	%r9, %rd59;
	cvt.u32.u64 	%r10, %rd186;
	div.u32 	%r11, %r10, %r9;
	cvt.u64.u32 	%rd188, %r11;
	bra.uni 	$L__BB2_41;
$L__BB2_40:
	div.u64 	%rd188, %rd186, %rd59;
$L__BB2_41:
	mul.lo.s64 	%rd115, %rd188, %rd59;
	sub.s64 	%rd184, %rd186, %rd115;
	mul.lo.s64 	%rd116, %rd188, %rd61;
	sub.s64 	%rd185, %rd187, %rd116;
	setp.gt.s64 	%p14, %rd184, 0;
	mov.u64 	%rd186, %rd59;
	mov.u64 	%rd187, %rd61;
	@%p14 bra 	$L__BB2_38;
	setp.lt.s64 	%p15, %rd61, 0;
	@%p15 bra 	$L__BB2_44;
	and.b64  	%rd189, %rd61, 65535;
	bra.uni 	$L__BB2_45;
$L__BB2_44:
	add.s64 	%rd117, %rd61, 1;
	and.b64  	%rd189, %rd117, 65535;
$L__BB2_45:
	st.global.u64 	[%rd1+384], %rd189;
	ld.global.u64 	%rd122, [%rd2+8];
	neg.s64 	%rd123, %rd122;
	st.global.u64 	[%rd1+392], %rd123;
	ld.global.u64 	%rd124, [%rd2+16];
	neg.s64 	%rd125, %rd124;
	st.global.u64 	[%rd1+400], %rd125;
	ld.global.u16 	%rd190, [%rd2+24];
	setp.eq.s64 	%p16, %rd190, 0;
	mov.b64 	%rd191, 1;
	mov.b64 	%rd193, 0;
	mov.b64 	%rd192, 65537;
	mov.b64 	%rd195, 65536;
	@%p16 bra 	$L__BB2_53;
$L__BB2_46:
	mov.u64 	%rd74, %rd191;
	mov.u64 	%rd72, %rd190;
	or.b64  	%rd126, %rd192, %rd72;
	and.b64  	%rd127, %rd126, -4294967296;
	setp.ne.s64 	%p17, %rd127, 0;
	@%p17 bra 	$L__BB2_48;
	cvt.u32.u64 	%r12, %rd72;
	cvt.u32.u64 	%r13, %rd192;
	div.u32 	%r14, %r13, %r12;
	cvt.u64.u32 	%rd194, %r14;
	bra.uni 	$L__BB2_49;
$L__BB2_48:
	div.u64 	%rd194, %rd192, %rd72;
$L__BB2_49:
	mul.lo.s64 	%rd128, %rd194, %rd72;
	sub.s64 	%rd190, %rd192, %rd128;
	mul.lo.s64 	%rd129, %rd194, %rd74;
	sub.s64 	%rd191, %rd193, %rd129;
	setp.gt.s64 	%p18, %rd190, 0;
	mov.u64 	%rd192, %rd72;
	mov.u64 	%rd193, %rd74;
	@%p18 bra 	$L__BB2_46;
	setp.lt.s64 	%p19, %rd74, 0;
	@%p19 bra 	$L__BB2_52;
	and.b64  	%rd195, %rd74, 65535;
	bra.uni 	$L__BB2_53;
$L__BB2_52:
	add.s64 	%rd130, %rd74, 1;
	and.b64  	%rd195, %rd130, 65535;
$L__BB2_53:
	st.global.u64 	[%rd1+408], %rd195;
	mov.b64 	%rd131, 0;
	st.global.u64 	[%rd1+432], %rd131;
	st.global.u64 	[%rd1+416], %rd131;
$L__BB2_54:
	ret;

}


// ===== COMPILED SASS (sm_100) =====

	.target	sm_100

	.elftype	@"ET_EXEC"


//--------------------- .note.nv.tkinfo           --------------------------
	.section	.note.nv.tkinfo,"",@"SHT_NOTE"
	.sectionflags	@"SHF_NOTE_NV_TKINFO"
	.tkinfo
        /*0018*/ 	.word	0x00000002
        /*0030*/ 	.string	""
        /*0030*/ 	.string	"ptxas"
        /*0030*/ 	.string	"Cuda compilation tools, release 13.0, V13.0.88"
        /*0030*/ 	.string	"Build cuda_13.0.r13.0/compiler.36424714_0"
        /*0030*/ 	.string	"-arch sm_100 -m 64 "



//--------------------- .note.nv.cuinfo           --------------------------
	.section	.note.nv.cuinfo,"",@"SHT_NOTE"
	.sectionflags	@"SHF_NOTE_NV_CUINFO"
        /*0018*/ 	.short	0x0002
        /*001a*/ 	.short	0x0064
        /*001c*/ 	.short	0x0082
	.zero		2


//--------------------- .nv.info                  --------------------------
	.section	.nv.info,"",@"SHT_CUDA_INFO"
	.align	4


	//----- nvinfo : EIATTR_REGCOUNT
	.align		4
        /*0000*/ 	.byte	0x04, 0x2f
        /*0002*/ 	.short	(.L_1 - .L_0)
	.align		4
.L_0:
        /*0004*/ 	.word	index@(_Z15IDEA_encryptionPtS_Pl)
        /*0008*/ 	.word	0x00000014


	//----- nvinfo : EIATTR_FRAME_SIZE
	.align		4
.L_1:
        /*000c*/ 	.byte	0x04, 0x11
        /*000e*/ 	.short	(.L_3 - .L_2)
	.align		4
.L_2:
        /*0010*/ 	.word	index@(_Z15IDEA_encryptionPtS_Pl)
        /*0014*/ 	.word	0x00000000


	//----- nvinfo : EIATTR_REGCOUNT
	.align		4
.L_3:
        /*0018*/ 	.byte	0x04, 0x2f
        /*001a*/ 	.short	(.L_5 - .L_4)
	.align		4
.L_4:
        /*001c*/ 	.word	index@(_Z28IDEA_encryption_key_schedulePtPl)
        /*0020*/ 	.word	0x00000024


	//----- nvinfo : EIATTR_FRAME_SIZE
	.align		4
.L_5:
        /*0024*/ 	.byte	0x04, 0x11
        /*0026*/ 	.short	(.L_7 - .L_6)
	.align		4
.L_6:
        /*0028*/ 	.word	index@(_Z28IDEA_encryption_key_schedulePtPl)
        /*002c*/ 	.word	0x00000200


	//----- nvinfo : EIATTR_REGCOUNT
	.align		4
.L_7:
        /*0030*/ 	.byte	0x04, 0x2f
        /*0032*/ 	.short	(.L_9 - .L_8)
	.align		4
.L_8:
        /*0034*/ 	.word	index@(_Z28IDEA_decryption_key_schedulePlS_)
        /*0038*/ 	.word	0x00000020


	//----- nvinfo : EIATTR_FRAME_SIZE
	.align		4
.L_9:
        /*003c*/ 	.byte	0x04, 0x11
        /*003e*/ 	.short	(.L_11 - .L_10)
	.align		4
.L_10:
        /*0040*/ 	.word	index@($__internal_0_$__cuda_sm20_div_u64)
        /*0044*/ 	.word	0x00000000


	//----- nvinfo : EIATTR_FRAME_SIZE
	.align		4
.L_11:
        /*0048*/ 	.byte	0x04, 0x11
        /*004a*/ 	.short	(.L_13 - .L_12)
	.align		4
.L_12:
        /*004c*/ 	.word	index@(_Z28IDEA_decryption_key_schedulePlS_)
        /*0050*/ 	.word	0x00000000


	//----- nvinfo : EIATTR_MIN_STACK_SIZE
	.align		4
.L_13:
        /*0054*/ 	.byte	0x04, 0x12
        /*0056*/ 	.short	(.L_15 - .L_14)
	.align		4
.L_14:
        /*0058*/ 	.word	index@(_Z28IDEA_decryption_key_schedulePlS_)
        /*005c*/ 	.word	0x00000000


	//----- nvinfo : EIATTR_MIN_STACK_SIZE
	.align		4
.L_15:
        /*0060*/ 	.byte	0x04, 0x12
        /*0062*/ 	.short	(.L_17 - .L_16)
	.align		4
.L_16:
        /*0064*/ 	.word	index@(_Z28IDEA_encryption_key_schedulePtPl)
        /*0068*/ 	.word	0x00000200


	//----- nvinfo : EIATTR_MIN_STACK_SIZE
	.align		4
.L_17:
        /*006c*/ 	.byte	0x04, 0x12
        /*006e*/ 	.short	(.L_19 - .L_18)
	.align		4
.L_18:
        /*0070*/ 	.word	index@(_Z15IDEA_encryptionPtS_Pl)
        /*0074*/ 	.word	0x00000000
.L_19:


//--------------------- .nv.compat                --------------------------
	.section	.nv.compat,"",@"SHT_CUDA_COMPAT_INFO"
	.align	4
        /*0000*/ 	.byte	0x02, 0x09, 0x00, 0x00, 0x02, 0x02, 0x01, 0x00, 0x02, 0x05, 0x05, 0x00, 0x03, 0x07, 0x01, 0x01
        /*0010*/ 	.byte	0x02, 0x03, 0x00, 0x00, 0x02, 0x06, 0x01, 0x00, 0x04, 0x0b, 0x08, 0x00, 0x09, 0x00, 0x00, 0x00
        /*0020*/ 	.byte	0x00, 0x00, 0x00, 0x00


//--------------------- .nv.info._Z28IDEA_decryption_key_schedulePlS_ --------------------------
	.section	.nv.info._Z28IDEA_decryption_key_schedulePlS_,"",@"SHT_CUDA_INFO"
	.sectionflags	@""
	.align	4


	//----- nvinfo : EIATTR_CUDA_API_VERSION
	.align		4
        /*0000*/ 	.byte	0x04, 0x37
        /*0002*/ 	.short	(.L_21 - .L_20)
.L_20:
        /*0004*/ 	.word	0x00000082


	//----- nvinfo : EIATTR_KPARAM_INFO
	.align		4
.L_21:
        /*0008*/ 	.byte	0x04, 0x17
        /*000a*/ 	.short	(.L_23 - .L_22)
.L_22:
        /*000c*/ 	.word	0x00000000
        /*0010*/ 	.short	0x0001
        /*0012*/ 	.short	0x0008
        /*0014*/ 	.byte	0x00, 0xf5, 0x21, 0x00


	//----- nvinfo : EIATTR_KPARAM_INFO
	.align		4
.L_23:
        /*0018*/ 	.byte	0x04, 0x17
        /*001a*/ 	.short	(.L_25 - .L_24)
.L_24:
        /*001c*/ 	.word	0x00000000
        /*0020*/ 	.short	0x0000
        /*0022*/ 	.short	0x0000
        /*0024*/ 	.byte	0x00, 0xf5, 0x21, 0x00


	//----- nvinfo : EIATTR_SPARSE_MMA_MASK
	.align		4
.L_25:
        /*0028*/ 	.byte	0x03, 0x50
        /*002a*/ 	.short	0x0000


	//----- nvinfo : EIATTR_MAXREG_COUNT
	.align		4
        /*002c*/ 	.byte	0x03, 0x1b
        /*002e*/ 	.short	0x00ff


	//----- nvinfo : EIATTR_MERCURY_ISA_VERSION
	.align		4
        /*0030*/ 	.byte	0x03, 0x5f
        /*0032*/ 	.short	0x0101


	//----- nvinfo : EIATTR_VRC_CTA_INIT_COUNT
	.align		4
        /*0034*/ 	.byte	0x02, 0x4a
	.zero		1
	.zero		1


	//----- nvinfo : EIATTR_EXIT_INSTR_OFFSETS
	.align		4
        /*0038*/ 	.byte	0x04, 0x1c
        /*003a*/ 	.short	(.L_27 - .L_26)


	//   ....[0]....
.L_26:
        /*003c*/ 	.word	0x00001670


	//   ....[1]....
        /*0040*/ 	.word	0x00001690


	//   ....[2]....
        /*0044*/ 	.word	0x000020c0


	//----- nvinfo : EIATTR_CRS_STACK_SIZE
	.align		4
.L_27:
        /*0048*/ 	.byte	0x04, 0x1e
        /*004a*/ 	.short	(.L_29 - .L_28)
.L_28:
        /*004c*/ 	.word	0x00000000


	//----- nvinfo : EIATTR_CBANK_PARAM_SIZE
	.align		4
.L_29:
        /*0050*/ 	.byte	0x03, 0x19
        /*0052*/ 	.short	0x0010


	//----- nvinfo : EIATTR_PARAM_CBANK
	.align		4
        /*0054*/ 	.byte	0x04, 0x0a
        /*0056*/ 	.short	(.L_31 - .L_30)
	.align		4
.L_30:
        /*0058*/ 	.word	index@(.nv.constant0._Z28IDEA_decryption_key_schedulePlS_)
        /*005c*/ 	.short	0x0380
        /*005e*/ 	.short	0x0010


	//----- nvinfo : EIATTR_SW_WAR
	.align		4
.L_31:
        /*0060*/ 	.byte	0x04, 0x36
        /*0062*/ 	.short	(.L_33 - .L_32)
.L_32:
        /*0064*/ 	.word	0x00000008
.L_33:


//--------------------- .nv.info._Z28IDEA_encryption_key_schedulePtPl --------------------------
	.section	.nv.info._Z28IDEA_encryption_key_schedulePtPl,"",@"SHT_CUDA_INFO"
	.sectionflags	@""
	.align	4


	//----- nvinfo : EIATTR_CUDA_API_VERSION
	.align		4
        /*0000*/ 	.byte	0x04, 0x37
        /*0002*/ 	.short	(.L_35 - .L_34)
.L_34:
        /*0004*/ 	.word	0x00000082


	//----- nvinfo : EIATTR_KPARAM_INFO
	.align		4
.L_35:
        /*0008*/ 	.byte	0x04, 0x17
        /*000a*/ 	.short	(.L_37 - .L_36)
.L_36:
        /*000c*/ 	.word	0x00000000
        /*0010*/ 	.short	0x0001
        /*0012*/ 	.short	0x0008
        /*0014*/ 	.byte	0x00, 0xf5, 0x21, 0x00


	//----- nvinfo : EIATTR_KPARAM_INFO
	.align		4
.L_37:
        /*0018*/ 	.byte	0x04, 0x17
        /*001a*/ 	.short	(.L_39 - .L_38)
.L_38:
        /*001c*/ 	.word	0x00000000
        /*0020*/ 	.short	0x0000
        /*0022*/ 	.short	0x0000
        /*0024*/ 	.byte	0x00, 0xf5, 0x21, 0x00


	//----- nvinfo : EIATTR_SPARSE_MMA_MASK
	.align		4
.L_39:
        /*0028*/ 	.byte	0x03, 0x50
        /*002a*/ 	.short	0x0000


	//----- nvinfo : EIATTR_MAXREG_COUNT
	.align		4
        /*002c*/ 	.byte	0x03, 0x1b
        /*002e*/ 	.short	0x00ff


	//----- nvinfo : EIATTR_MERCURY_ISA_VERSION
	.align		4
        /*0030*/ 	.byte	0x03, 0x5f
        /*0032*/ 	.short	0x0101


	//----- nvinfo : EIATTR_VRC_CTA_INIT_COUNT
	.align		4
        /*0034*/ 	.byte	0x02, 0x4a
	.zero		1
	.zero		1


	//----- nvinfo : EIATTR_EXIT_INSTR_OFFSETS
	.align		4
        /*0038*/ 	.byte	0x04, 0x1c
        /*003a*/ 	.short	(.L_41 - .L_40)


	//   ....[0]....
.L_40:
        /*003c*/ 	.word	0x00003130


	//   ....[1]....
        /*0040*/ 	.word	0x00003300


	//----- nvinfo : EIATTR_CRS_STACK_SIZE
	.align		4
.L_41:
        /*0044*/ 	.byte	0x04, 0x1e
        /*0046*/ 	.short	(.L_43 - .L_42)
.L_42:
        /*0048*/ 	.word	0x00000000


	//----- nvinfo : EIATTR_CBANK_PARAM_SIZE
	.align		4
.L_43:
        /*004c*/ 	.byte	0x03, 0x19
        /*004e*/ 	.short	0x0010


	//----- nvinfo : EIATTR_PARAM_CBANK
	.align		4
        /*0050*/ 	.byte	0x04, 0x0a
        /*0052*/ 	.short	(.L_45 - .L_44)
	.align		4
.L_44:
        /*0054*/ 	.word	index@(.nv.constant0._Z28IDEA_encryption_key_schedulePtPl)
        /*0058*/ 	.short	0x0380
        /*005a*/ 	.short	0x0010


	//----- nvinfo : EIATTR_SW_WAR
	.align		4
.L_45:
        /*005c*/ 	.byte	0x04, 0x36
        /*005e*/ 	.short	(.L_47 - .L_46)
.L_46:
        /*0060*/ 	.word	0x00000008
.L_47:


//--------------------- .nv.info._Z15IDEA_encryptionPtS_Pl --------------------------
	.section	.nv.info._Z15IDEA_encryptionPtS_Pl,"",@"SHT_CUDA_INFO"
	.sectionflags	@""
	.align	4


	//----- nvinfo : EIATTR_CUDA_API_VERSION
	.align		4
        /*0000*/ 	.byte	0x04, 0x37
        /*0002*/ 	.short	(.L_49 - .L_48)
.L_48:
        /*0004*/ 	.word	0x00000082


	//----- nvinfo : EIATTR_KPARAM_INFO
	.align		4
.L_49:
        /*0008*/ 	.byte	0x04, 0x17
        /*000a*/ 	.short	(.L_51 - .L_50)
.L_50:
        /*000c*/ 	.word	0x00000000
        /*0010*/ 	.short	0x0002
        /*0012*/ 	.short	0x0010
        /*0014*/ 	.byte	0x00, 0xf5, 0x21, 0x00


	//----- nvinfo : EIATTR_KPARAM_INFO
	.align		4
.L_51:
        /*0018*/ 	.byte	0x04, 0x17
        /*001a*/ 	.short	(.L_53 - .L_52)
.L_52:
        /*001c*/ 	.word	0x00000000
        /*0020*/ 	.short	0x0001
        /*0022*/ 	.short	0x0008
        /*0024*/ 	.byte	0x00, 0xf5, 0x21, 0x00


	//----- nvinfo : EIATTR_KPARAM_INFO
	.align		4
.L_53:
        /*0028*/ 	.byte	0x04, 0x17
        /*002a*/ 	.short	(.L_55 - .L_54)
.L_54:
        /*002c*/ 	.word	0x00000000
        /*0030*/ 	.short	0x0000
        /*0032*/ 	.short	0x0000
        /*0034*/ 	.byte	0x00, 0xf5, 0x21, 0x00


	//----- nvinfo : EIATTR_SPARSE_MMA_MASK
	.align		4
.L_55:
        /*0038*/ 	.byte	0x03, 0x50
        /*003a*/ 	.short	0x0000


	//----- nvinfo : EIATTR_MAXREG_COUNT
	.align		4
        /*003c*/ 	.byte	0x03, 0x1b
        /*003e*/ 	.short	0x00ff


	//----- nvinfo : EIATTR_MERCURY_ISA_VERSION
	.align		4
        /*0040*/ 	.byte	0x03, 0x5f
        /*0042*/ 	.short	0x0101


	//----- nvinfo : EIATTR_VRC_CTA_INIT_COUNT
	.align		4
        /*0044*/ 	.byte	0x02, 0x4a
	.zero		1
	.zero		1


	//----- nvinfo : EIATTR_EXIT_INSTR_OFFSETS
	.align		4
        /*0048*/ 	.byte	0x04, 0x1c
        /*004a*/ 	.short	(.L_57 - .L_56)


	//   ....[0]....
.L_56:
        /*004c*/ 	.word	0x00000b10


	//----- nvinfo : EIATTR_CBANK_PARAM_SIZE
	.align		4
.L_57:
        /*0050*/ 	.byte	0x03, 0x19
        /*0052*/ 	.short	0x0018


	//----- nvinfo : EIATTR_PARAM_CBANK
	.align		4
        /*0054*/ 	.byte	0x04, 0x0a
        /*0056*/ 	.short	(.L_59 - .L_58)
	.align		4
.L_58:
        /*0058*/ 	.word	index@(.nv.constant0._Z15IDEA_encryptionPtS_Pl)
        /*005c*/ 	.short	0x0380
        /*005e*/ 	.short	0x0018


	//----- nvinfo : EIATTR_SW_WAR
	.align		4
.L_59:
        /*0060*/ 	.byte	0x04, 0x36
        /*0062*/ 	.short	(.L_61 - .L_60)
.L_60:
        /*0064*/ 	.word	0x00000008
.L_61:


//--------------------- .nv.callgraph             --------------------------
	.section	.nv.callgraph,"",@"SHT_CUDA_CALLGRAPH"
	.align	4
	.sectionentsize	8
	.align		4
        /*0000*/ 	.word	0x00000000
	.align		4
        /*0004*/ 	.word	0xffffffff
	.align		4
        /*0008*/ 	.word	0x00000000
	.align		4
        /*000c*/ 	.word	0xfffffffe
	.align		4
        /*0010*/ 	.word	0x00000000
	.align		4
        /*0014*/ 	.word	0xfffffffd
	.align		4
        /*0018*/ 	.word	0x00000000
	.align		4
        /*001c*/ 	.word	0xfffffffc


//--------------------- .text._Z28IDEA_decryption_key_schedulePlS_ --------------------------
	.section	.text._Z28IDEA_decryption_key_schedulePlS_,"ax",@progbits
	.align	128
        .global         _Z28IDEA_decryption_key_schedulePlS_
        .type           _Z28IDEA_decryption_key_schedulePlS_,@function
        .size           _Z28IDEA_decryption_key_schedulePlS_,(.L_x_61 - _Z28IDEA_decryption_key_schedulePlS_)
        .other          _Z28IDEA_decryption_key_schedulePlS_,@"STO_CUDA_ENTRY STV_DEFAULT"
_Z28IDEA_decryption_key_schedulePlS_:
.text._Z28IDEA_decryption_key_schedulePlS_:
[----:B------:R-:W-:Y:S01]  /*0000*/  LDC R1, c[0x0][0x37c] ;  /* 0x0000df00ff017b82 */ /* 0x000fe20000000800 */
[----:B------:R-:W0:Y:S01]  /*0010*/  S2R R0, SR_TID.X ;  /* 0x0000000000007919 */ /* 0x000e220000002100 */
[----:B------:R-:W1:Y:S01]  /*0020*/  LDCU.64 UR4, c[0x0][0x358] ;  /* 0x00006b00ff0477ac */ /* 0x000e620008000a00 */
[----:B------:R-:W-:Y:S01]  /*0030*/  BSSY.RECONVERGENT B0, `(.L_x_0) ;  /* 0x00000a7000007945 */ /* 0x000fe20003800200 */
[----:B0-----:R-:W-:-:S13]  /*0040*/  ISETP.NE.AND P0, PT, R0, RZ, PT ;  /* 0x000000ff0000720c */ /* 0x001fda0003f05270 */
[----:B-1----:R-:W-:Y:S05]  /*0050*/  @P0 BRA `(.L_x_1) ;  /* 0x0000000800900947 */ /* 0x002fea0003800000 */
[----:B------:R-:W0:Y:S02]  /*0060*/  LDC.64 R2, c[0x0][0x380] ;  /* 0x0000e000ff027b82 */ /* 0x000e240000000a00 */
[----:B0-----:R-:W2:Y:S01]  /*0070*/  LDG.E.U16 R11, desc[UR4][R2.64+0x180] ;  /* 0x00018004020b7981 */ /* 0x001ea2000c1e1500 */
[----:B------:R-:W-:Y:S02]  /*0080*/  IMAD.MOV.U32 R5, RZ, RZ, 0x10000 ;  /* 0x00010000ff057424 */ /* 0x000fe400078e00ff */
[----:B------:R-:W-:Y:S01]  /*0090*/  IMAD.MOV.U32 R25, RZ, RZ, RZ ;  /* 0x000000ffff197224 */ /* 0x000fe200078e00ff */
[----:B--2---:R-:W-:-:S04]  /*00a0*/  ISETP.NE.U32.AND P0, PT, R11, RZ, PT ;  /* 0x000000ff0b00720c */ /* 0x004fc80003f05070 */
[----:B------:R-:W-:-:S13]  /*00b0*/  ISETP.NE.AND.EX P0, PT, RZ, RZ, PT, P0 ;  /* 0x000000ffff00720c */ /* 0x000fda0003f05300 */
[----:B------:R-:W-:Y:S05]  /*00c0*/  @!P0 BRA `(.L_x_2) ;  /* 0x0000000400008947 */ /* 0x000fea0003800000 */
[----:B------:R-:W-:Y:S01]  /*00d0*/  HFMA2 R12, -RZ, RZ, 0, 0 ;  /* 0x00000000ff0c7431 */ /* 0x000fe200000001ff */
[----:B------:R-:W-:Y:S01]  /*00e0*/  BSSY.RECONVERGENT B1, `(.L_x_3) ;  /* 0x000003a000017945 */ /* 0x000fe20003800200 */
[----:B------:R-:W-:Y:S01]  /*00f0*/  IMAD.MOV.U32 R2, RZ, RZ, 0x1 ;  /* 0x00000001ff027424 */ /* 0x000fe200078e00ff */
[----:B------:R-:W-:Y:S01]  /*0100*/  CS2R R4, SRZ ;  /* 0x0000000000047805 */ /* 0x000fe2000001ff00 */
[----:B------:R-:W-:Y:S01]  /*0110*/  IMAD.MOV.U32 R3, RZ, RZ, RZ ;  /* 0x000000ffff037224 */ /* 0x000fe200078e00ff */
[----:B------:R-:W-:Y:S01]  /*0120*/  MOV R13, 0x10001 ;  /* 0x00010001000d7802 */ /* 0x000fe20000000f00 */
[----:B------:R-:W-:-:S07]  /*0130*/  IMAD.MOV.U32 R18, RZ, RZ, RZ ;  /* 0x000000ffff127224 */ /* 0x000fce00078e00ff */
.L_x_7:
[-C--:B------:R-:W-:Y:S01]  /*0140*/  LOP3.LUT R6, R18, R12.reuse, RZ, 0xfc, !PT ;  /* 0x0000000c12067212 */ /* 0x080fe200078efcff */
[----:B------:R-:W-:Y:S01]  /*0150*/  BSSY.RECONVERGENT B2, `(.L_x_4) ;  /* 0x000001d000027945 */ /* 0x000fe20003800200 */
[----:B------:R-:W-:Y:S01]  /*0160*/  MOV R7, R12 ;  /* 0x0000000c00077202 */ /* 0x000fe20000000f00 */
[----:B------:R-:W-:Y:S01]  /*0170*/  IMAD.MOV.U32 R8, RZ, RZ, R2 ;  /* 0x000000ffff087224 */ /* 0x000fe200078e0002 */
[----:B------:R-:W-:Y:S01]  /*0180*/  ISETP.NE.U32.AND P0, PT, R6, RZ, PT ;  /* 0x000000ff0600720c */ /* 0x000fe20003f05070 */
[----:B------:R-:W-:Y:S02]  /*0190*/  IMAD.MOV.U32 R6, RZ, RZ, R11 ;  /* 0x000000ffff067224 */ /* 0x000fe400078e000b */
[----:B------:R-:W-:-:S10]  /*01a0*/  IMAD.MOV.U32 R9, RZ, RZ, R3 ;  /* 0x000000ffff097224 */ /* 0x000fd400078e0003 */
[----:B------:R-:W-:Y:S05]  /*01b0*/  @P0 BRA `(.L_x_5) ;  /* 0x0000000000500947 */ /* 0x000fea0003800000 */
[----:B------:R-:W0:Y:S01]  /*01c0*/  I2F.U32.RP R10, R11 ;  /* 0x0000000b000a7306 */ /* 0x000e220000209000 */
[----:B------:R-:W-:-:S07]  /*01d0*/  ISETP.NE.U32.AND P2, PT, R11, RZ, PT ;  /* 0x000000ff0b00720c */ /* 0x000fce0003f45070 */
[----:B0-----:R-:W0:Y:S02]  /*01e0*/  MUFU.RCP R10, R10 ;  /* 0x0000000a000a7308 */ /* 0x001e240000001000 */
[----:B0-----:R-:W-:-:S06]  /*01f0*/  IADD3 R14, PT, PT, R10, 0xffffffe, RZ ;  /* 0x0ffffffe0a0e7810 */ /* 0x001fcc0007ffe0ff */
[----:B------:R0:W1:Y:S02]  /*0200*/  F2I.FTZ.U32.TRUNC.NTZ R15, R14 ;  /* 0x0000000e000f7305 */ /* 0x000064000021f000 */
[----:B0-----:R-:W-:Y:S02]  /*0210*/  IMAD.MOV.U32 R14, RZ, RZ, RZ ;  /* 0x000000ffff0e7224 */ /* 0x001fe400078e00ff */
[----:B-1----:R-:W-:-:S04]  /*0220*/  IMAD.MOV R16, RZ, RZ, -R15 ;  /* 0x000000ffff107224 */ /* 0x002fc800078e0a0f */
[----:B------:R-:W-:-:S04]  /*0230*/  IMAD R17, R16, R11, RZ ;  /* 0x0000000b10117224 */ /* 0x000fc800078e02ff */
[----:B------:R-:W-:-:S04]  /*0240*/  IMAD.HI.U32 R16, R15, R17, R14 ;  /* 0x000000110f107227 */ /* 0x000fc800078e000e */
[----:B------:R-:W-:Y:S02]  /*0250*/  IMAD.MOV.U32 R15, RZ, RZ, RZ ;  /* 0x000000ffff0f7224 */ /* 0x000fe400078e00ff */
[----:B------:R-:W-:-:S05]  /*0260*/  IMAD.HI.U32 R14, R16, R13, RZ ;  /* 0x0000000d100e7227 */ /* 0x000fca00078e00ff */
[----:B------:R-:W-:-:S05]  /*0270*/  IADD3 R16, PT, PT, -R14, RZ, RZ ;  /* 0x000000ff0e107210 */ /* 0x000fca0007ffe1ff */
[----:B------:R-:W-:-:S05]  /*0280*/  IMAD R16, R11, R16, R13 ;  /* 0x000000100b107224 */ /* 0x000fca00078e020d */
[----:B------:R-:W-:-:S13]  /*0290*/  ISETP.GE.U32.AND P0, PT, R16, R11, PT ;  /* 0x0000000b1000720c */ /* 0x000fda0003f06070 */
[----:B------:R-:W-:Y:S02]  /*02a0*/  @P0 IMAD.IADD R16, R16, 0x1, -R11 ;  /* 0x0000000110100824 */ /* 0x000fe400078e0a0b */
[----:B------:R-:W-:-:S03]  /*02b0*/  @P0 VIADD R14, R14, 0x1 ;  /* 0x000000010e0e0836 */ /* 0x000fc60000000000 */
[----:B------:R-:W-:-:S13]  /*02c0*/  ISETP.GE.U32.AND P1, PT, R16, R11, PT ;  /* 0x0000000b1000720c */ /* 0x000fda0003f26070 */
[----:B------:R-:W-:Y:S02]  /*02d0*/  @P1 IADD3 R14, PT, PT, R14, 0x1, RZ ;  /* 0x000000010e0e1810 */ /* 0x000fe40007ffe0ff */
[----:B------:R-:W-:Y:S01]  /*02e0*/  @!P2 LOP3.LUT R14, RZ, R11, RZ, 0x33, !PT ;  /* 0x0000000bff0ea212 */ /* 0x000fe200078e33ff */
[----:B------:R-:W-:Y:S06]  /*02f0*/  BRA `(.L_x_6) ;  /* 0x0000000000087947 */ /* 0x000fec0003800000 */
.L_x_5:
[----:B------:R-:W-:-:S07]  /*0300*/  MOV R10, 0x320 ;  /* 0x00000320000a7802 */ /* 0x000fce0000000f00 */
[----:B------:R-:W-:Y:S05]  /*0310*/  CALL.REL.NOINC `($__internal_0_$__cuda_sm20_div_u64) ;  /* 0x0000001c006c7944 */ /* 0x000fea0003c00000 */
.L_x_6:
[----:B------:R-:W-:Y:S05]  /*0320*/  BSYNC.RECONVERGENT B2 ;  /* 0x0000000000027941 */ /* 0x000fea0003800200 */
.L_x_4:
[----:B------:R-:W-:Y:S02]  /*0330*/  IADD3 R17, P0, PT, RZ, -R14, RZ ;  /* 0x8000000eff117210 */ /* 0x000fe40007f1e0ff */
[----:B------:R-:W-:-:S03]  /*0340*/  MOV R14, R13 ;  /* 0x0000000d000e7202 */ /* 0x000fc60000000f00 */
[----:B------:R-:W-:Y:S02]  /*0350*/  IMAD.X R19, RZ, RZ, ~R15, P0 ;  /* 0x000000ffff137224 */ /* 0x000fe400000e0e0f */
[----:B------:R-:W-:Y:S02]  /*0360*/  IMAD.MOV.U32 R15, RZ, RZ, R18 ;  /* 0x000000ffff0f7224 */ /* 0x000fe400078e0012 */
[----:B------:R-:W-:Y:S02]  /*0370*/  IMAD R16, R19, R11, RZ ;  /* 0x0000000b13107224 */ /* 0x000fe400078e02ff */
[----:B------:R-:W-:-:S04]  /*0380*/  IMAD.WIDE.U32 R10, R11, R17, R14 ;  /* 0x000000110b0a7225 */ /* 0x000fc800078e000e */
[-C--:B------:R-:W-:Y:S01]  /*0390*/  IMAD R13, R12, R17.reuse, R16 ;  /* 0x000000110c0d7224 */ /* 0x080fe200078e0210 */
[----:B------:R-:W-:Y:S01]  /*03a0*/  ISETP.GT.U32.AND P0, PT, R10, RZ, PT ;  /* 0x000000ff0a00720c */ /* 0x000fe20003f04070 */
[----:B------:R-:W-:Y:S02]  /*03b0*/  IMAD R14, R19, R2, RZ ;  /* 0x00000002130e7224 */ /* 0x000fe400078e02ff */
[----:B------:R-:W-:Y:S01]  /*03c0*/  IMAD.IADD R12, R11, 0x1, R13 ;  /* 0x000000010b0c7824 */ /* 0x000fe200078e020d */
[----:B------:R-:W-:Y:S01]  /*03d0*/  MOV R11, R10 ;  /* 0x0000000a000b7202 */ /* 0x000fe20000000f00 */
[-C--:B------:R-:W-:Y:S01]  /*03e0*/  IMAD.WIDE.U32 R4, R2, R17.reuse, R4 ;  /* 0x0000001102047225 */ /* 0x080fe200078e0004 */
[----:B------:R-:W-:Y:S02]  /*03f0*/  MOV R13, R6 ;  /* 0x00000006000d7202 */ /* 0x000fe40000000f00 */
[----:B------:R-:W-:Y:S01]  /*0400*/  ISETP.GT.AND.EX P0, PT, R12, RZ, PT, P0 ;  /* 0x000000ff0c00720c */ /* 0x000fe20003f04300 */
[----:B------:R-:W-:-:S02]  /*0410*/  IMAD R3, R3, R17, R14 ;  /* 0x0000001103037224 */ /* 0x000fc400078e020e */
[----:B------:R-:W-:Y:S02]  /*0420*/  IMAD.MOV.U32 R2, RZ, RZ, R4 ;  /* 0x000000ffff027224 */ /* 0x000fe400078e0004 */
[----:B------:R-:W-:Y:S01]  /*0430*/  IMAD.IADD R3, R5, 0x1, R3 ;  /* 0x0000000105037824 */ /* 0x000fe200078e0203 */
[----:B------:R-:W-:Y:S01]  /*0440*/  MOV R5, R9 ;  /* 0x0000000900057202 */ /* 0x000fe20000000f00 */
[----:B------:R-:W-:Y:S02]  /*0450*/  IMAD.MOV.U32 R18, RZ, RZ, R7 ;  /* 0x000000ffff127224 */ /* 0x000fe400078e0007 */
[----:B------:R-:W-:-:S04]  /*0460*/  IMAD.MOV.U32 R4, RZ, RZ, R8 ;  /* 0x000000ffff047224 */ /* 0x000fc800078e0008 */
[----:B------:R-:W-:Y:S05]  /*0470*/  @P0 BRA `(.L_x_7) ;  /* 0xfffffffc00300947 */ /* 0x000fea000383ffff */
[----:B------:R-:W-:Y:S05]  /*0480*/  BSYNC.RECONVERGENT B1 ;  /* 0x0000000000017941 */ /* 0x000fea0003800200 */
.L_x_3:
[----:B------:R-:W-:-:S13]  /*0490*/  ISETP.GE.AND P0, PT, R9, RZ, PT ;  /* 0x000000ff0900720c */ /* 0x000fda0003f06270 */
[C---:B------:R-:W-:Y:S01]  /*04a0*/  @P0 LOP3.LUT R5, R8.reuse, 0xffff, RZ, 0xc0, !PT ;  /* 0x0000ffff08050812 */ /* 0x040fe200078ec0ff */
[----:B------:R-:W-:-:S05]  /*04b0*/  @!P0 VIADD R8, R8, 0x1 ;  /* 0x0000000108088836 */ /* 0x000fca0000000000 */
[----:B------:R-:W-:-:S07]  /*04c0*/  @!P0 LOP3.LUT R5, R8, 0xffff, RZ, 0xc0, !PT ;  /* 0x0000ffff08058812 */ /* 0x000fce00078ec0ff */
.L_x_2:
[----:B------:R-:W0:Y:S01]  /*04d0*/  LDC.64 R2, c[0x0][0x388] ;  /* 0x0000e200ff027b82 */ /* 0x000e220000000a00 */
[----:B------:R-:W-:-:S07]  /*04e0*/  IMAD.MOV.U32 R24, RZ, RZ, R5 ;  /* 0x000000ffff187224 */ /* 0x000fce00078e0005 */
[----:B------:R-:W1:Y:S01]  /*04f0*/  LDC.64 R8, c[0x0][0x380] ;  /* 0x0000e000ff087b82 */ /* 0x000e620000000a00 */
[----:B0-----:R0:W-:Y:S04]  /*0500*/  STG.E.64 desc[UR4][R2.64], R24 ;  /* 0x0000001802007986 */ /* 0x0011e8000c101b04 */
[----:B-1----:R-:W2:Y:S02]  /*0510*/  LDG.E.64 R4, desc[UR4][R8.64+0x188] ;  /* 0x0001880408047981 */ /* 0x002ea4000c1e1b00 */
[----:B--2---:R-:W-:-:S04]  /*0520*/  IADD3 R6, P0, PT, RZ, -R4, RZ ;  /* 0x80000004ff067210 */ /* 0x004fc80007f1e0ff */
[----:B------:R-:W-:-:S05]  /*0530*/  IADD3.X R7, PT, PT, RZ, ~R5, RZ, P0, !PT ;  /* 0x80000005ff077210 */ /* 0x000fca00007fe4ff */
[----:B------:R1:W-:Y:S04]  /*0540*/  STG.E.64 desc[UR4][R2.64+0x8], R6 ;  /* 0x0000080602007986 */ /* 0x0003e8000c101b04 */
[----:B------:R-:W2:Y:S02]  /*0550*/  LDG.E.64 R4, desc[UR4][R8.64+0x190] ;  /* 0x0001900408047981 */ /* 0x000ea4000c1e1b00 */
[----:B--2---:R-:W-:-:S05]  /*0560*/  IADD3 R4, P0, PT, RZ, -R4, RZ ;  /* 0x80000004ff047210 */ /* 0x004fca0007f1e0ff */
[----:B------:R-:W-:-:S05]  /*0570*/  IMAD.X R5, RZ, RZ, ~R5, P0 ;  /* 0x000000ffff057224 */ /* 0x000fca00000e0e05 */
[----:B------:R1:W-:Y:S04]  /*0580*/  STG.E.64 desc[UR4][R2.64+0x10], R4 ;  /* 0x0000100402007986 */ /* 0x0003e8000c101b04 */
[----:B------:R-:W2:Y:S01]  /*0590*/  LDG.E.U16 R11, desc[UR4][R8.64+0x198] ;  /* 0x00019804080b7981 */ /* 0x000ea2000c1e1500 */
[----:B------:R-:W-:Y:S01]  /*05a0*/  IMAD.MOV.U32 R13, RZ, RZ, 0x10000 ;  /* 0x00010000ff0d7424 */ /* 0x000fe200078e00ff */
[----:B0-----:R-:W-:Y:S02]  /*05b0*/  MOV R25, RZ ;  /* 0x000000ff00197202 */ /* 0x001fe40000000f00 */
[----:B--2---:R-:W-:-:S04]  /*05c0*/  ISETP.NE.U32.AND P0, PT, R11, RZ, PT ;  /* 0x000000ff0b00720c */ /* 0x004fc80003f05070 */
[----:B------:R-:W-:-:S13]  /*05d0*/  ISETP.NE.AND.EX P0, PT, RZ, RZ, PT, P0 ;  /* 0x000000ffff00720c */ /* 0x000fda0003f05300 */
[----:B-1----:R-:W-:Y:S05]  /*05e0*/  @!P0 BRA `(.L_x_8) ;  /* 0x00000004000c8947 */ /* 0x002fea0003800000 */
[----:B------:R-:W-:Y:S01]  /*05f0*/  HFMA2 R2, -RZ, RZ, 0, 0 ;  /* 0x00000000ff027431 */ /* 0x000fe200000001ff */
[----:B------:R-:W-:Y:S01]  /*0600*/  BSSY.RECONVERGENT B1, `(.L_x_9) ;  /* 0x000003d000017945 */ /* 0x000fe20003800200 */
[----:B------:R-:W-:Y:S01]  /*0610*/  IMAD.MOV.U32 R12, RZ, RZ, RZ ;  /* 0x000000ffff0c7224 */ /* 0x000fe200078e00ff */
[----:B------:R-:W-:Y:S01]  /*0620*/  MOV R13, 0x10001 ;  /* 0x00010001000d7802 */ /* 0x000fe20000000f00 */
[----:B------:R-:W-:Y:S02]  /*0630*/  IMAD.MOV.U32 R3, RZ, RZ, 0x1 ;  /* 0x00000001ff037424 */ /* 0x000fe400078e00ff */
[----:B------:R-:W-:Y:S02]  /*0640*/  IMAD.MOV.U32 R9, RZ, RZ, RZ ;  /* 0x000000ffff097224 */ /* 0x000fe400078e00ff */
[----:B------:R-:W-:Y:S02]  /*0650*/  IMAD.MOV.U32 R4, RZ, RZ, RZ ;  /* 0x000000ffff047224 */ /* 0x000fe400078e00ff */
[----:B------:R-:W-:-:S07]  /*0660*/  IMAD.MOV.U32 R18, RZ, RZ, RZ ;  /* 0x000000ffff127224 */ /* 0x000fce00078e00ff */
.L_x_13:
        /* <DEDUP_REMOVED lines=28> */
.L_x_11:
[----:B------:R-:W-:-:S07]  /*0830*/  MOV R10, 0x850 ;  /* 0x00000850000a7802 */ /* 0x000fce0000000f00 */
[----:B------:R-:W-:Y:S05]  /*0840*/  CALL.REL.NOINC `($__internal_0_$__cuda_sm20_div_u64) ;  /* 0x0000001800207944 */ /* 0x000fea0003c00000 */
.L_x_12:
[----:B------:R-:W-:Y:S05]  /*0850*/  BSYNC.RECONVERGENT B2 ;  /* 0x0000000000027941 */ /* 0x000fea0003800200 */
.L_x_10:
[----:B------:R-:W-:Y:S02]  /*0860*/  IADD3 R17, P0, PT, RZ, -R14, RZ ;  /* 0x8000000eff117210 */ /* 0x000fe40007f1e0ff */
[----:B------:R-:W-:-:S03]  /*0870*/  MOV R14, R13 ;  /* 0x0000000d000e7202 */ /* 0x000fc60000000f00 */
[----:B------:R-:W-:Y:S02]  /*0880*/  IMAD.X R20, RZ, RZ, ~R15, P0 ;  /* 0x000000ffff147224 */ /* 0x000fe400000e0e0f */
[----:B------:R-:W-:Y:S01]  /*0890*/  IMAD.MOV.U32 R15, RZ, RZ, R18 ;  /* 0x000000ffff0f7224 */ /* 0x000fe200078e0012 */
[----:B------:R-:W-:Y:S01]  /*08a0*/  MOV R18, R6 ;  /* 0x0000000600127202 */ /* 0x000fe20000000f00 */
[----:B------:R-:W-:Y:S02]  /*08b0*/  IMAD R16, R20, R11, RZ ;  /* 0x0000000b14107224 */ /* 0x000fe400078e02ff */
[----:B------:R-:W-:Y:S01]  /*08c0*/  IMAD.WIDE.U32 R10, R11, R17, R14 ;  /* 0x000000110b0a7225 */ /* 0x000fe200078e000e */
[----:B------:R-:W-:-:S03]  /*08d0*/  MOV R15, R4 ;  /* 0x00000004000f7202 */ /* 0x000fc60000000f00 */
[----:B------:R-:W-:Y:S01]  /*08e0*/  IMAD R13, R12, R17, R16 ;  /* 0x000000110c0d7224 */ /* 0x000fe200078e0210 */
[----:B------:R-:W-:Y:S01]  /*08f0*/  ISETP.GT.U32.AND P0, PT, R10, RZ, PT ;  /* 0x000000ff0a00720c */ /* 0x000fe20003f04070 */
[----:B------:R-:W-:Y:S02]  /*0900*/  IMAD.MOV.U32 R14, RZ, RZ, R9 ;  /* 0x000000ffff0e7224 */ /* 0x000fe400078e0009 */
[----:B------:R-:W-:Y:S02]  /*0910*/  IMAD.IADD R12, R11, 0x1, R13 ;  /* 0x000000010b0c7824 */ /* 0x000fe400078e020d */
[----:B------:R-:W-:Y:S02]  /*0920*/  IMAD R20, R20, R3, RZ ;  /* 0x0000000314147224 */ /* 0x000fe400078e02ff */
[----:B------:R-:W-:Y:S01]  /*0930*/  IMAD.WIDE.U32 R14, R3, R17, R14 ;  /* 0x00000011030e7225 */ /* 0x000fe200078e000e */
[----:B------:R-:W-:-:S03]  /*0940*/  ISETP.GT.AND.EX P0, PT, R12, RZ, PT, P0 ;  /* 0x000000ff0c00720c */ /* 0x000fc60003f04300 */
[----:B------:R-:W-:Y:S01]  /*0950*/  IMAD R17, R2, R17, R20 ;  /* 0x0000001102117224 */ /* 0x000fe200078e0214 */
[----:B------:R-:W-:Y:S01]  /*0960*/  MOV R3, R14 ;  /* 0x0000000e00037202 */ /* 0x000fe20000000f00 */
[----:B------:R-:W-:Y:S02]  /*0970*/  IMAD.MOV.U32 R11, RZ, RZ, R10 ;  /* 0x000000ffff0b7224 */ /* 0x000fe400078e000a */
[----:B------:R-:W-:Y:S02]  /*0980*/  IMAD.IADD R2, R15, 0x1, R17 ;  /* 0x000000010f027824 */ /* 0x000fe400078e0211 */
[----:B------:R-:W-:Y:S02]  /*0990*/  IMAD.MOV.U32 R13, RZ, RZ, R5 ;  /* 0x000000ffff0d7224 */ /* 0x000fe400078e0005 */
[----:B------:R-:W-:Y:S02]  /*09a0*/  IMAD.MOV.U32 R9, RZ, RZ, R7 ;  /* 0x000000ffff097224 */ /* 0x000fe400078e0007 */
[----:B------:R-:W-:Y:S01]  /*09b0*/  IMAD.MOV.U32 R4, RZ, RZ, R8 ;  /* 0x000000ffff047224 */ /* 0x000fe200078e0008 */
[----:B------:R-:W-:Y:S06]  /*09c0*/  @P0 BRA `(.L_x_13) ;  /* 0xfffffffc00280947 */ /* 0x000fec000383ffff */
[----:B------:R-:W-:Y:S05]  /*09d0*/  BSYNC.RECONVERGENT B1 ;  /* 0x0000000000017941 */ /* 0x000fea0003800200 */
.L_x_9:
[----:B------:R-:W-:-:S13]  /*09e0*/  ISETP.GE.AND P0, PT, R8, RZ, PT ;  /* 0x000000ff0800720c */ /* 0x000fda0003f06270 */
[C---:B------:R-:W-:Y:S02]  /*09f0*/  @P0 LOP3.LUT R13, R7.reuse, 0xffff, RZ, 0xc0, !PT ;  /* 0x0000ffff070d0812 */ /* 0x040fe400078ec0ff */
[----:B------:R-:W-:-:S04]  /*0a00*/  @!P0 IADD3 R7, PT, PT, R7, 0x1, RZ ;  /* 0x0000000107078810 */ /* 0x000fc80007ffe0ff */
[----:B------:R-:W-:-:S07]  /*0a10*/  @!P0 LOP3.LUT R13, R7, 0xffff, RZ, 0xc0, !PT ;  /* 0x0000ffff070d8812 */ /* 0x000fce00078ec0ff */
.L_x_8:
[----:B------:R-:W0:Y:S01]  /*0a20*/  LDC.64 R6, c[0x0][0x388] ;  /* 0x0000e200ff067b82 */ /* 0x000e220000000a00 */
[----:B------:R-:W-:-:S07]  /*0a30*/  IMAD.MOV.U32 R24, RZ, RZ, R13 ;  /* 0x000000ffff187224 */ /* 0x000fce00078e000d */
[----:B------:R-:W1:Y:S01]  /*0a40*/  LDC.64 R8, c[0x0][0x380] ;  /* 0x0000e000ff087b82 */ /* 0x000e620000000a00 */
[----:B0-----:R0:W-:Y:S04]  /*0a50*/  STG.E.64 desc[UR4][R6.64+0x18], R24 ;  /* 0x0000181806007986 */ /* 0x0011e8000c101b04 */
[----:B-1----:R-:W2:Y:S04]  /*0a60*/  LDG.E.64 R2, desc[UR4][R8.64+0x170] ;  /* 0x0001700408027981 */ /* 0x002ea8000c1e1b00 */
[----:B--2---:R0:W-:Y:S04]  /*0a70*/  STG.E.64 desc[UR4][R6.64+0x20], R2 ;  /* 0x0000200206007986 */ /* 0x0041e8000c101b04 */
[----:B------:R-:W2:Y:S04]  /*0a80*/  LDG.E.64 R4, desc[UR4][R8.64+0x178] ;  /* 0x0001780408047981 */ /* 0x000ea8000c1e1b00 */
[----:B--2---:R0:W-:Y:S02]  /*0a90*/  STG.E.64 desc[UR4][R6.64+0x28], R4 ;  /* 0x0000280406007986 */ /* 0x0041e4000c101b04 */
.L_x_1:
[----:B------:R-:W-:Y:S05]  /*0aa0*/  BSYNC.RECONVERGENT B0 ;  /* 0x0000000000007941 */ /* 0x000fea0003800200 */
.L_x_0:
[----:B0-----:R-:W-:-:S05]  /*0ab0*/  VIADD R2, R0, 0xffffffff ;  /* 0xffffffff00027836 */ /* 0x001fca0000000000 */
[----:B------:R-:W-:-:S13]  /*0ac0*/  ISETP.GT.U32.AND P0, PT, R2, 0x6, PT ;  /* 0x000000060200780c */ /* 0x000fda0003f04070 */
[----:B------:R-:W-:Y:S05]  /*0ad0*/  @P0 BRA `(.L_x_14) ;  /* 0x0000000800e80947 */ /* 0x000fea0003800000 */
[----:B------:R-:W-:Y:S01]  /*0ae0*/  IADD3 R2, PT, PT, RZ, -R0, RZ ;  /* 0x80000000ff027210 */ /* 0x000fe20007ffe0ff */
[----:B------:R-:W0:Y:S03]  /*0af0*/  LDC.64 R28, c[0x0][0x380] ;  /* 0x0000e000ff1c7b82 */ /* 0x000e260000000a00 */
[----:B------:R-:W-:-:S05]  /*0b00*/  PRMT R2, R2, 0x7710, RZ ;  /* 0x0000771002027816 */ /* 0x000fca00000000ff */
[----:B------:R-:W-:-:S05]  /*0b10*/  VIADD R2, R2, 0x8 ;  /* 0x0000000802027836 */ /* 0x000fca0000000000 */
[----:B------:R-:W-:-:S05]  /*0b20*/  PRMT R2, R2, 0x9910, RZ ;  /* 0x0000991002027816 */ /* 0x000fca00000000ff */
[----:B------:R-:W-:-:S05]  /*0b30*/  IMAD R2, R2, 0x6, RZ ;  /* 0x0000000602027824 */ /* 0x000fca00078e02ff */
[----:B------:R-:W-:-:S05]  /*0b40*/  LOP3.LUT R3, R2, 0xffff, RZ, 0xc0, !PT ;  /* 0x0000ffff02037812 */ /* 0x000fca00078ec0ff */
[----:B0-----:R-:W-:-:S05]  /*0b50*/  IMAD.WIDE.U32 R28, R3, 0x8, R28 ;  /* 0x00000008031c7825 */ /* 0x001fca00078e001c */
[----:B------:R-:W2:Y:S01]  /*0b60*/  LDG.E.U16 R11, desc[UR4][R28.64] ;  /* 0x000000041c0b7981 */ /* 0x000ea2000c1e1500 */
[----:B------:R-:W-:Y:S01]  /*0b70*/  BSSY.RECONVERGENT B0, `(.L_x_15) ;  /* 0x0000049000007945 */ /* 0x000fe20003800200 */
[----:B------:R-:W-:Y:S01]  /*0b80*/  IMAD.MOV.U32 R5, RZ, RZ, 0x10000 ;  /* 0x00010000ff057424 */ /* 0x000fe200078e00ff */
[----:B------:R-:W-:Y:S02]  /*0b90*/  MOV R25, RZ ;  /* 0x000000ff00197202 */ /* 0x000fe40000000f00 */
[----:B--2---:R-:W-:-:S04]  /*0ba0*/  ISETP.NE.U32.AND P0, PT, R11, RZ, PT ;  /* 0x000000ff0b00720c */ /* 0x004fc80003f05070 */
[----:B------:R-:W-:-:S13]  /*0bb0*/  ISETP.NE.AND.EX P0, PT, RZ, RZ, PT, P0 ;  /* 0x000000ffff00720c */ /* 0x000fda0003f05300 */
[----:B------:R-:W-:Y:S05]  /*0bc0*/  @!P0 BRA `(.L_x_16) ;  /* 0x00000004000c8947 */ /* 0x000fea0003800000 */
[----:B------:R-:W-:Y:S01]  /*0bd0*/  HFMA2 R6, -RZ, RZ, 0, 0 ;  /* 0x00000000ff067431 */ /* 0x000fe200000001ff */
[----:B------:R-:W-:Y:S01]  /*0be0*/  BSSY.RECONVERGENT B1, `(.L_x_17) ;  /* 0x000003d000017945 */ /* 0x000fe20003800200 */
[----:B------:R-:W-:Y:S01]  /*0bf0*/  IMAD.MOV.U32 R12, RZ, RZ, RZ ;  /* 0x000000ffff0c7224 */ /* 0x000fe200078e00ff */
[----:B------:R-:W-:Y:S01]  /*0c00*/  CS2R R8, SRZ ;  /* 0x0000000000087805 */ /* 0x000fe2000001ff00 */
[----:B------:R-:W-:Y:S02]  /*0c10*/  IMAD.MOV.U32 R7, RZ, RZ, 0x1 ;  /* 0x00000001ff077424 */ /* 0x000fe400078e00ff */
[----:B------:R-:W-:Y:S02]  /*0c20*/  IMAD.MOV.U32 R13, RZ, RZ, 0x10001 ;  /* 0x00010001ff0d7424 */ /* 0x000fe400078e00ff */
[----:B------:R-:W-:-:S07]  /*0c30*/  IMAD.MOV.U32 R18, RZ, RZ, RZ ;  /* 0x000000ffff127224 */ /* 0x000fce00078e00ff */
.L_x_21:
[----:B------:R-:W-:Y:S01]  /*0c40*/  LOP3.LUT R2, R18, R12, RZ, 0xfc, !PT ;  /* 0x0000000c12027212 */ /* 0x000fe200078efcff */
[----:B------:R-:W-:Y:S01]  /*0c50*/  BSSY.RECONVERGENT B2, `(.L_x_18) ;  /* 0x000001d000027945 */ /* 0x000fe20003800200 */
[----:B------:R-:W-:Y:S01]  /*0c60*/  MOV R5, R11 ;  /* 0x0000000b00057202 */ /* 0x000fe20000000f00 */
[----:B------:R-:W-:Y:S01]  /*0c70*/  IMAD.MOV.U32 R4, RZ, RZ, R12 ;  /* 0x000000ffff047224 */ /* 0x000fe200078e000c */
[----:B------:R-:W-:Y:S01]  /*0c80*/  ISETP.NE.U32.AND P0, PT, R2, RZ, PT ;  /* 0x000000ff0200720c */ /* 0x000fe20003f05070 */
[----:B------:R-:W-:Y:S01]  /*0c90*/  IMAD.MOV.U32 R3, RZ, RZ, R7 ;  /* 0x000000ffff037224 */ /* 0x000fe200078e0007 */
[----:B------:R-:W-:-:S11]  /*0ca0*/  MOV R2, R6 ;  /* 0x0000000600027202 */ /* 0x000fd60000000f00 */
[----:B------:R-:W-:Y:S05]  /*0cb0*/  @P0 BRA `(.L_x_19) ;  /* 0x0000000000500947 */ /* 0x000fea0003800000 */
[----:B------:R-:W0:Y:S01]  /*0cc0*/  I2F.U32.RP R10, R11 ;  /* 0x0000000b000a7306 */ /* 0x000e220000209000 */
[----:B------:R-:W-:-:S07]  /*0cd0*/  ISETP.NE.U32.AND P2, PT, R11, RZ, PT ;  /* 0x000000ff0b00720c */ /* 0x000fce0003f45070 */
[----:B0-----:R-:W0:Y:S02]  /*0ce0*/  MUFU.RCP R10, R10 ;  /* 0x0000000a000a7308 */ /* 0x001e240000001000 */
[----:B0-----:R-:W-:-:S06]  /*0cf0*/  VIADD R14, R10, 0xffffffe ;  /* 0x0ffffffe0a0e7836 */ /* 0x001fcc0000000000 */
[----:B------:R0:W1:Y:S02]  /*0d00*/  F2I.FTZ.U32.TRUNC.NTZ R15, R14 ;  /* 0x0000000e000f7305 */ /* 0x000064000021f000 */
[----:B0-----:R-:W-:Y:S01]  /*0d10*/  MOV R14, RZ ;  /* 0x000000ff000e7202 */ /* 0x001fe20000000f00 */
[----:B-1----:R-:W-:-:S04]  /*0d20*/  IMAD.MOV R16, RZ, RZ, -R15 ;  /* 0x000000ffff107224 */ /* 0x002fc800078e0a0f */
[----:B------:R-:W-:-:S04]  /*0d30*/  IMAD R17, R16, R11, RZ ;  /* 0x0000000b10117224 */ /* 0x000fc800078e02ff */
[----:B------:R-:W-:-:S04]  /*0d40*/  IMAD.HI.U32 R16, R15, R17, R14 ;  /* 0x000000110f107227 */ /* 0x000fc800078e000e */
[----:B------:R-:W-:Y:S02]  /*0d50*/  IMAD.MOV.U32 R15, RZ, RZ, RZ ;  /* 0x000000ffff0f7224 */ /* 0x000fe400078e00ff */
[----:B------:R-:W-:-:S04]  /*0d60*/  IMAD.HI.U32 R14, R16, R13, RZ ;  /* 0x0000000d100e7227 */ /* 0x000fc800078e00ff */
[----:B------:R-:W-:-:S04]  /*0d70*/  IMAD.MOV R16, RZ, RZ, -R14 ;  /* 0x000000ffff107224 */ /* 0x000fc800078e0a0e */
[----:B------:R-:W-:-:S05]  /*0d80*/  IMAD R16, R11, R16, R13 ;  /* 0x000000100b107224 */ /* 0x000fca00078e020d */
[----:B------:R-:W-:-:S13]  /*0d90*/  ISETP.GE.U32.AND P0, PT, R16, R11, PT ;  /* 0x0000000b1000720c */ /* 0x000fda0003f06070 */
[----:B------:R-:W-:Y:S01]  /*0da0*/  @P0 IMAD.IADD R16, R16, 0x1, -R11 ;  /* 0x0000000110100824 */ /* 0x000fe200078e0a0b */
[----:B------:R-:W-:-:S04]  /*0db0*/  @P0 IADD3 R14, PT, PT, R14, 0x1, RZ ;  /* 0x000000010e0e0810 */ /* 0x000fc80007ffe0ff */
[----:B------:R-:W-:-:S13]  /*0dc0*/  ISETP.GE.U32.AND P1, PT, R16, R11, PT ;  /* 0x0000000b1000720c */ /* 0x000fda0003f26070 */
[----:B------:R-:W-:Y:S01]  /*0dd0*/  @P1 VIADD R14, R14, 0x1 ;  /* 0x000000010e0e1836 */ /* 0x000fe20000000000 */
[----:B------:R-:W-:Y:S01]  /*0de0*/  @!P2 LOP3.LUT R14, RZ, R11, RZ, 0x33, !PT ;  /* 0x0000000bff0ea212 */ /* 0x000fe200078e33ff */
[----:B------:R-:W-:Y:S06]  /*0df0*/  BRA `(.L_x_20) ;  /* 0x0000000000087947 */ /* 0x000fec0003800000 */
.L_x_19:
[----:B------:R-:W-:-:S07]  /*0e00*/  MOV R10, 0xe20 ;  /* 0x00000e20000a7802 */ /* 0x000fce0000000f00 */
[----:B------:R-:W-:Y:S05]  /*0e10*/  CALL.REL.NOINC `($__internal_0_$__cuda_sm20_div_u64) ;  /* 0x0000001000ac7944 */ /* 0x000fea0003c00000 */
.L_x_20:
[----:B------:R-:W-:Y:S05]  /*0e20*/  BSYNC.RECONVERGENT B2 ;  /* 0x0000000000027941 */ /* 0x000fea0003800200 */
.L_x_18:
[----:B------:R-:W-:Y:S01]  /*0e30*/  IADD3 R17, P0, PT, RZ, -R14, RZ ;  /* 0x8000000eff117210 */ /* 0x000fe20007f1e0ff */
[----:B------:R-:W-:Y:S01]  /*0e40*/  IMAD.MOV.U32 R14, RZ, RZ, R13 ;  /* 0x000000ffff0e7224 */ /* 0x000fe200078e000d */
[-C--:B------:R-:W-:Y:S01]  /*0e50*/  LOP3.LUT R9, R9, R8.reuse, RZ, 0x3c, !PT ;  /* 0x0000000809097212 */ /* 0x080fe200078e3cff */
[----:B------:R-:W-:Y:S01]  /*0e60*/  IMAD.MOV.U32 R13, RZ, RZ, R5 ;  /* 0x000000ffff0d7224 */ /* 0x000fe200078e0005 */
[----:B------:R-:W-:Y:S01]  /*0e70*/  IADD3.X R16, PT, PT, RZ, ~R15, RZ, P0, !PT ;  /* 0x8000000fff107210 */ /* 0x000fe200007fe4ff */
[----:B------:R-:W-:Y:S01]  /*0e80*/  IMAD.MOV.U32 R15, RZ, RZ, R18 ;  /* 0x000000ffff0f7224 */ /* 0x000fe200078e0012 */
[C---:B------:R-:W-:Y:S01]  /*0e90*/  LOP3.LUT R8, R9.reuse, R8, RZ, 0x3c, !PT ;  /* 0x0000000809087212 */ /* 0x040fe200078e3cff */
[----:B------:R-:W-:Y:S02]  /*0ea0*/  IMAD.MOV.U32 R18, RZ, RZ, R4 ;  /* 0x000000ffff127224 */ /* 0x000fe400078e0004 */
[----:B------:R-:W-:Y:S01]  /*0eb0*/  IMAD R10, R16, R11, RZ ;  /* 0x0000000b100a7224 */ /* 0x000fe200078e02ff */
[----:B------:R-:W-:Y:S01]  /*0ec0*/  LOP3.LUT R9, R9, R8, RZ, 0x3c, !PT ;  /* 0x0000000809097212 */ /* 0x000fe200078e3cff */
[----:B------:R-:W-:-:S04]  /*0ed0*/  IMAD.WIDE.U32 R14, R11, R17, R14 ;  /* 0x000000110b0e7225 */ /* 0x000fc800078e000e */
[----:B------:R-:W-:Y:S01]  /*0ee0*/  IMAD R11, R12, R17, R10 ;  /* 0x000000110c0b7224 */ /* 0x000fe200078e020a */
[----:B------:R-:W-:Y:S01]  /*0ef0*/  ISETP.GT.U32.AND P0, PT, R14, RZ, PT ;  /* 0x000000ff0e00720c */ /* 0x000fe20003f04070 */
[----:B------:R-:W-:Y:S02]  /*0f00*/  IMAD R16, R16, R7, RZ ;  /* 0x0000000710107224 */ /* 0x000fe400078e02ff */
[----:B------:R-:W-:Y:S01]  /*0f10*/  IMAD.WIDE.U32 R8, R7, R17, R8 ;  /* 0x0000001107087225 */ /* 0x000fe200078e0008 */
[----:B------:R-:W-:-:S03]  /*0f20*/  IADD3 R12, PT, PT, R15, R11, RZ ;  /* 0x0000000b0f0c7210 */ /* 0x000fc60007ffe0ff */
[----:B------:R-:W-:Y:S01]  /*0f30*/  IMAD R17, R6, R17, R16 ;  /* 0x0000001106117224 */ /* 0x000fe200078e0210 */
[----:B------:R-:W-:Y:S01]  /*0f40*/  ISETP.GT.AND.EX P0, PT, R12, RZ, PT, P0 ;  /* 0x000000ff0c00720c */ /* 0x000fe20003f04300 */
[----:B------:R-:W-:Y:S02]  /*0f50*/  IMAD.MOV.U32 R7, RZ, RZ, R8 ;  /* 0x000000ffff077224 */ /* 0x000fe400078e0008 */
[----:B------:R-:W-:Y:S01]  /*0f60*/  IMAD.MOV.U32 R11, RZ, RZ, R14 ;  /* 0x000000ffff0b7224 */ /* 0x000fe200078e000e */
[----:B------:R-:W-:Y:S01]  /*0f70*/  IADD3 R6, PT, PT, R9, R17, RZ ;  /* 0x0000001109067210 */ /* 0x000fe20007ffe0ff */
[----:B------:R-:W-:Y:S01]  /*0f80*/  IMAD.MOV.U32 R8, RZ, RZ, R2 ;  /* 0x000000ffff087224 */ /* 0x000fe200078e0002 */
[----:B------:R-:W-:-:S07]  /*0f90*/  MOV R9, R3 ;  /* 0x0000000300097202 */ /* 0x000fce0000000f00 */
[----:B------:R-:W-:Y:S05]  /*0fa0*/  @P0 BRA `(.L_x_21) ;  /* 0xfffffffc00240947 */ /* 0x000fea000383ffff */
[----:B------:R-:W-:Y:S05]  /*0fb0*/  BSYNC.RECONVERGENT B1 ;  /* 0x0000000000017941 */ /* 0x000fea0003800200 */
.L_x_17:
[----:B------:R-:W-:-:S13]  /*0fc0*/  ISETP.GE.AND P0, PT, R2, RZ, PT ;  /* 0x000000ff0200720c */ /* 0x000fda0003f06270 */
[C---:B------:R-:W-:Y:S01]  /*0fd0*/  @P0 LOP3.LUT R5, R3.reuse, 0xffff, RZ, 0xc0, !PT ;  /* 0x0000ffff03050812 */ /* 0x040fe200078ec0ff */
[----:B------:R-:W-:-:S05]  /*0fe0*/  @!P0 VIADD R3, R3, 0x1 ;  /* 0x0000000103038836 */ /* 0x000fca0000000000 */
[----:B------:R-:W-:-:S07]  /*0ff0*/  @!P0 LOP3.LUT R5, R3, 0xffff, RZ, 0xc0, !PT ;  /* 0x0000ffff03058812 */ /* 0x000fce00078ec0ff */
.L_x_16:
[----:B------:R-:W-:Y:S05]  /*1000*/  BSYNC.RECONVERGENT B0 ;  /* 0x0000000000007941 */ /* 0x000fea0003800200 */
.L_x_15:
[----:B------:R-:W0:Y:S01]  /*1010*/  LDC.64 R26, c[0x0][0x388] ;  /* 0x0000e200ff1a7b82 */ /* 0x000e220000000a00 */
[----:B------:R-:W-:Y:S01]  /*1020*/  IMAD R3, R0, 0x6, RZ ;  /* 0x0000000600037824 */ /* 0x000fe200078e02ff */
[----:B------:R-:W-:-:S03]  /*1030*/  MOV R24, R5 ;  /* 0x0000000500187202 */ /* 0x000fc60000000f00 */
[----:B0-----:R-:W-:-:S05]  /*1040*/  IMAD.WIDE.U32 R26, R3, 0x8, R26 ;  /* 0x00000008031a7825 */ /* 0x001fca00078e001a */
[----:B------:R0:W-:Y:S04]  /*1050*/  STG.E.64 desc[UR4][R26.64], R24 ;  /* 0x000000181a007986 */ /* 0x0001e8000c101b04 */
[----:B------:R-:W2:Y:S02]  /*1060*/  LDG.E.64 R2, desc[UR4][R28.64+0x10] ;  /* 0x000010041c027981 */ /* 0x000ea4000c1e1b00 */
[----:B--2---:R-:W-:-:S05]  /*1070*/  IADD3 R4, P0, PT, RZ, -R2, RZ ;  /* 0x80000002ff047210 */ /* 0x004fca0007f1e0ff */
[----:B------:R-:W-:-:S05]  /*1080*/  IMAD.X R5, RZ, RZ, ~R3, P0 ;  /* 0x000000ffff057224 */ /* 0x000fca00000e0e03 */
[----:B------:R1:W-:Y:S04]  /*1090*/  STG.E.64 desc[UR4][R26.64+0x8], R4 ;  /* 0x000008041a007986 */ /* 0x0003e8000c101b04 */
[----:B------:R-:W2:Y:S02]  /*10a0*/  LDG.E.64 R2, desc[UR4][R28.64+0x8] ;  /* 0x000008041c027981 */ /* 0x000ea4000c1e1b00 */
[----:B--2---:R-:W-:-:S05]  /*10b0*/  IADD3 R2, P0, PT, RZ, -R2, RZ ;  /* 0x80000002ff027210 */ /* 0x004fca0007f1e0ff */
[----:B------:R-:W-:-:S05]  /*10c0*/  IMAD.X R3, RZ, RZ, ~R3, P0 ;  /* 0x000000ffff037224 */ /* 0x000fca00000e0e03 */
[----:B------:R1:W-:Y:S04]  /*10d0*/  STG.E.64 desc[UR4][R26.64+0x10], R2 ;  /* 0x000010021a007986 */ /* 0x0003e8000c101b04 */
[----:B------:R-:W2:Y:S01]  /*10e0*/  LDG.E.U16 R11, desc[UR4][R28.64+0x18] ;  /* 0x000018041c0b7981 */ /* 0x000ea2000c1e1500 */
[----:B------:R-:W-:Y:S01]  /*10f0*/  BSSY.RECONVERGENT B0, `(.L_x_22) ;  /* 0x0000049000007945 */ /* 0x000fe20003800200 */
[----:B------:R-:W-:Y:S02]  /*1100*/  HFMA2 R7, -RZ, RZ, 5.9604644775390625e-08, 0 ;  /* 0x00010000ff077431 */ /* 0x000fe400000001ff */
[----:B0-----:R-:W-:Y:S01]  /*1110*/  IMAD.MOV.U32 R25, RZ, RZ, RZ ;  /* 0x000000ffff197224 */ /* 0x001fe200078e00ff */
[----:B--2---:R-:W-:-:S04]  /*1120*/  ISETP.NE.U32.AND P0, PT, R11, RZ, PT ;  /* 0x000000ff0b00720c */ /* 0x004fc80003f05070 */
[----:B------:R-:W-:-:S13]  /*1130*/  ISETP.NE.AND.EX P0, PT, RZ, RZ, PT, P0 ;  /* 0x000000ffff00720c */ /* 0x000fda0003f05300 */
[----:B-1----:R-:W-:Y:S05]  /*1140*/  @!P0 BRA `(.L_x_23) ;  /* 0x00000004000c8947 */ /* 0x002fea0003800000 */
[----:B------:R-:W-:Y:S01]  /*1150*/  BSSY.RECONVERGENT B1, `(.L_x_24) ;  /* 0x000003e000017945 */ /* 0x000fe20003800200 */
[----:B------:R-:W-:Y:S01]  /*1160*/  IMAD.MOV.U32 R12, RZ, RZ, RZ ;  /* 0x000000ffff0c7224 */ /* 0x000fe200078e00ff */
[----:B------:R-:W-:Y:S01]  /*1170*/  MOV R7, 0x1 ;  /* 0x0000000100077802 */ /* 0x000fe20000000f00 */
[----:B------:R-:W-:Y:S01]  /*1180*/  IMAD.MOV.U32 R6, RZ, RZ, RZ ;  /* 0x000000ffff067224 */ /* 0x000fe200078e00ff */
[----:B------:R-:W-:Y:S01]  /*1190*/  CS2R R8, SRZ ;  /* 0x0000000000087805 */ /* 0x000fe2000001ff00 */
[----:B------:R-:W-:Y:S01]  /*11a0*/  IMAD.MOV.U32 R13, RZ, RZ, 0x10001 ;  /* 0x00010001ff0d7424 */ /* 0x000fe200078e00ff */
[----:B------:R-:W-:-:S07]  /*11b0*/  MOV R18, RZ ;  /* 0x000000ff00127202 */ /* 0x000fce0000000f00 */
.L_x_28:
[----:B------:R-:W-:Y:S01]  /*11c0*/  LOP3.LUT R2, R18, R12, RZ, 0xfc, !PT ;  /* 0x0000000c12027212 */ /* 0x000fe200078efcff */
[----:B------:R-:W-:Y:S01]  /*11d0*/  BSSY.RECONVERGENT B2, `(.L_x_25) ;  /* 0x000001d000027945 */ /* 0x000fe20003800200 */
[----:B------:R-:W-:Y:S01]  /*11e0*/  IMAD.MOV.U32 R5, RZ, RZ, R11 ;  /* 0x000000ffff057224 */ /* 0x000fe200078e000b */
[----:B------:R-:W-:Y:S01]  /*11f0*/  MOV R3, R7 ;  /* 0x0000000700037202 */ /* 0x000fe20000000f00 */
[----:B------:R-:W-:Y:S01]  /*1200*/  IMAD.MOV.U32 R4, RZ, RZ, R12 ;  /* 0x000000ffff047224 */ /* 0x000fe200078e000c */
[----:B------:R-:W-:Y:S01]  /*1210*/  ISETP.NE.U32.AND P0, PT, R2, RZ, PT ;  /* 0x000000ff0200720c */ /* 0x000fe20003f05070 */
[----:B------:R-:W-:-:S12]  /*1220*/  IMAD.MOV.U32 R2, RZ, RZ, R6 ;  /* 0x000000ffff027224 */ /* 0x000fd800078e0006 */
[----:B------:R-:W-:Y:S05]  /*1230*/  @P0 BRA `(.L_x_26) ;  /* 0x0000000000500947 */ /* 0x000fea0003800000 */
[----:B------:R-:W0:Y:S01]  /*1240*/  I2F.U32.RP R10, R11 ;  /* 0x0000000b000a7306 */ /* 0x000e220000209000 */
[----:B------:R-:W-:-:S07]  /*1250*/  ISETP.NE.U32.AND P2, PT, R11, RZ, PT ;  /* 0x000000ff0b00720c */ /* 0x000fce0003f45070 */
[----:B0-----:R-:W0:Y:S02]  /*1260*/  MUFU.RCP R10, R10 ;  /* 0x0000000a000a7308 */ /* 0x001e240000001000 */
[----:B0-----:R-:W-:-:S06]  /*1270*/  VIADD R14, R10, 0xffffffe ;  /* 0x0ffffffe0a0e7836 */ /* 0x001fcc0000000000 */
[----:B------:R0:W1:Y:S02]  /*1280*/  F2I.FTZ.U32.TRUNC.NTZ R15, R14 ;  /* 0x0000000e000f7305 */ /* 0x000064000021f000 */
[----:B0-----:R-:W-:Y:S01]  /*1290*/  IMAD.MOV.U32 R14, RZ, RZ, RZ ;  /* 0x000000ffff0e7224 */ /* 0x001fe200078e00ff */
[----:B-1----:R-:W-:-:S05]  /*12a0*/  IADD3 R16, PT, PT, RZ, -R15, RZ ;  /* 0x8000000fff107210 */ /* 0x002fca0007ffe0ff */
[----:B------:R-:W-:-:S04]  /*12b0*/  IMAD R17, R16, R11, RZ ;  /* 0x0000000b10117224 */ /* 0x000fc800078e02ff */
[----:B------:R-:W-:-:S04]  /*12c0*/  IMAD.HI.U32 R16, R15, R17, R14 ;  /* 0x000000110f107227 */ /* 0x000fc800078e000e */
[----:B------:R-:W-:Y:S02]  /*12d0*/  HFMA2 R15, -RZ, RZ, 0, 0 ;  /* 0x00000000ff0f7431 */ /* 0x000fe400000001ff */
[----:B------:R-:W-:-:S04]  /*12e0*/  IMAD.HI.U32 R14, R16, R13, RZ ;  /* 0x0000000d100e7227 */ /* 0x000fc800078e00ff */
[----:B------:R-:W-:-:S04]  /*12f0*/  IMAD.MOV R16, RZ, RZ, -R14 ;  /* 0x000000ffff107224 */ /* 0x000fc800078e0a0e */
[----:B------:R-:W-:-:S05]  /*1300*/  IMAD R16, R11, R16, R13 ;  /* 0x000000100b107224 */ /* 0x000fca00078e020d */
[----:B------:R-:W-:-:S13]  /*1310*/  ISETP.GE.U32.AND P0, PT, R16, R11, PT ;  /* 0x0000000b1000720c */ /* 0x000fda0003f06070 */
[----:B------:R-:W-:Y:S01]  /*1320*/  @P0 IADD3 R16, PT, PT, R16, -R11, RZ ;  /* 0x8000000b10100210 */ /* 0x000fe20007ffe0ff */
[----:B------:R-:W-:-:S03]  /*1330*/  @P0 VIADD R14, R14, 0x1 ;  /* 0x000000010e0e0836 */ /* 0x000fc60000000000 */
[----:B------:R-:W-:-:S13]  /*1340*/  ISETP.GE.U32.AND P1, PT, R16, R11, PT ;  /* 0x0000000b1000720c */ /* 0x000fda0003f26070 */
[----:B------:R-:W-:Y:S01]  /*1350*/  @P1 VIADD R14, R14, 0x1 ;  /* 0x000000010e0e1836 */ /* 0x000fe20000000000 */
[----:B------:R-:W-:Y:S01]  /*1360*/  @!P2 LOP3.LUT R14, RZ, R11, RZ, 0x33, !PT ;  /* 0x0000000bff0ea212 */ /* 0x000fe200078e33ff */
[----:B------:R-:W-:Y:S06]  /*1370*/  BRA `(.L_x_27) ;  /* 0x0000000000087947 */ /* 0x000fec0003800000 */
.L_x_26:
[----:B------:R-:W-:-:S07]  /*1380*/  MOV R10, 0x13a0 ;  /* 0x000013a0000a7802 */ /* 0x000fce0000000f00 */
[----:B------:R-:W-:Y:S05]  /*1390*/  CALL.REL.NOINC `($__internal_0_$__cuda_sm20_div_u64) ;  /* 0x0000000c004c7944 */ /* 0x000fea0003c00000 */
.L_x_27:
[----:B------:R-:W-:Y:S05]  /*13a0*/  BSYNC.RECONVERGENT B2 ;  /* 0x0000000000027941 */ /* 0x000fea0003800200 */
.L_x_25:
[----:B------:R-:W-:Y:S01]  /*13b0*/  IADD3 R17, P0, PT, RZ, -R14, RZ ;  /* 0x8000000eff117210 */ /* 0x000fe20007f1e0ff */
[----:B------:R-:W-:Y:S01]  /*13c0*/  IMAD.MOV.U32 R14, RZ, RZ, R13 ;  /* 0x000000ffff0e7224 */ /* 0x000fe200078e000d */
[----:B------:R-:W-:Y:S01]  /*13d0*/  LOP3.LUT R9, R9, R8, RZ, 0x3c, !PT ;  /* 0x0000000809097212 */ /* 0x000fe200078e3cff */
[----:B------:R-:W-:Y:S02]  /*13e0*/  IMAD.MOV.U32 R13, RZ, RZ, R5 ;  /* 0x000000ffff0d7224 */ /* 0x000fe400078e0005 */
[----:B------:R-:W-:Y:S01]  /*13f0*/  IMAD.X R16, RZ, RZ, ~R15, P0 ;  /* 0x000000ffff107224 */ /* 0x000fe200000e0e0f */
[----:B------:R-:W-:Y:S02]  /*1400*/  MOV R15, R18 ;  /* 0x00000012000f7202 */ /* 0x000fe40000000f00 */
[----:B------:R-:W-:Y:S01]  /*1410*/  LOP3.LUT R8, R9, R8, RZ, 0x3c, !PT ;  /* 0x0000000809087212 */ /* 0x000fe200078e3cff */
[----:B------:R-:W-:Y:S01]  /*1420*/  IMAD R10, R16, R11, RZ ;  /* 0x0000000b100a7224 */ /* 0x000fe200078e02ff */
[----:B------:R-:W-:Y:S01]  /*1430*/  MOV R18, R4 ;  /* 0x0000000400127202 */ /* 0x000fe20000000f00 */
[----:B------:R-:W-:Y:S01]  /*1440*/  IMAD.WIDE.U32 R14, R11, R17, R14 ;  /* 0x000000110b0e7225 */ /* 0x000fe200078e000e */
[----:B------:R-:W-:-:S03]  /*1450*/  LOP3.LUT R9, R9, R8, RZ, 0x3c, !PT ;  /* 0x0000000809097212 */ /* 0x000fc600078e3cff */
[----:B------:R-:W-:Y:S01]  /*1460*/  IMAD R11, R12, R17, R10 ;  /* 0x000000110c0b7224 */ /* 0x000fe200078e020a */
[----:B------:R-:W-:Y:S01]  /*1470*/  ISETP.GT.U32.AND P0, PT, R14, RZ, PT ;  /* 0x000000ff0e00720c */ /* 0x000fe20003f04070 */
[----:B------:R-:W-:Y:S02]  /*1480*/  IMAD R16, R16, R7, RZ ;  /* 0x0000000710107224 */ /* 0x000fe400078e02ff */
[----:B------:R-:W-:Y:S02]  /*1490*/  IMAD.IADD R12, R15, 0x1, R11 ;  /* 0x000000010f0c7824 */ /* 0x000fe400078e020b */
[----:B------:R-:W-:-:S03]  /*14a0*/  IMAD.WIDE.U32 R8, R7, R17, R8 ;  /* 0x0000001107087225 */ /* 0x000fc600078e0008 */
[----:B------:R-:W-:Y:S01]  /*14b0*/  ISETP.GT.AND.EX P0, PT, R12, RZ, PT, P0 ;  /* 0x000000ff0c00720c */ /* 0x000fe20003f04300 */
[----:B------:R-:W-:Y:S01]  /*14c0*/  IMAD R17, R6, R17, R16 ;  /* 0x0000001106117224 */ /* 0x000fe200078e0210 */
[----:B------:R-:W-:Y:S01]  /*14d0*/  MOV R7, R8 ;  /* 0x0000000800077202 */ /* 0x000fe20000000f00 */
[----:B------:R-:W-:Y:S02]  /*14e0*/  IMAD.MOV.U32 R11, RZ, RZ, R14 ;  /* 0x000000ffff0b7224 */ /* 0x000fe400078e000e */
[----:B------:R-:W-:Y:S02]  /*14f0*/  IMAD.IADD R6, R9, 0x1, R17 ;  /* 0x0000000109067824 */ /* 0x000fe400078e0211 */
[----:B------:R-:W-:Y:S02]  /*1500*/  IMAD.MOV.U32 R9, RZ, RZ, R3 ;  /* 0x000000ffff097224 */ /* 0x000fe400078e0003 */
[----:B------:R-:W-:-:S04]  /*1510*/  IMAD.MOV.U32 R8, RZ, RZ, R2 ;  /* 0x000000ffff087224 */ /* 0x000fc800078e0002 */
[----:B------:R-:W-:Y:S05]  /*1520*/  @P0 BRA `(.L_x_28) ;  /* 0xfffffffc00240947 */ /* 0x000fea000383ffff */
[----:B------:R-:W-:Y:S05]  /*1530*/  BSYNC.RECONVERGENT B1 ;  /* 0x0000000000017941 */ /* 0x000fea0003800200 */
.L_x_24:
[----:B------:R-:W-:-:S13]  /*1540*/  ISETP.GE.AND P0, PT, R2, RZ, PT ;  /* 0x000000ff0200720c */ /* 0x000fda0003f06270 */
[C---:B------:R-:W-:Y:S02]  /*1550*/  @P0 LOP3.LUT R7, R3.reuse, 0xffff, RZ, 0xc0, !PT ;  /* 0x0000ffff03070812 */ /* 0x040fe400078ec0ff */
[----:B------:R-:W-:-:S04]  /*1560*/  @!P0 IADD3 R3, PT, PT, R3, 0x1, RZ ;  /* 0x0000000103038810 */ /* 0x000fc80007ffe0ff */
[----:B------:R-:W-:-:S07]  /*1570*/  @!P0 LOP3.LUT R7, R3, 0xffff, RZ, 0xc0, !PT ;  /* 0x0000ffff03078812 */ /* 0x000fce00078ec0ff */
.L_x_23:
[----:B------:R-:W-:Y:S05]  /*1580*/  BSYNC.RECONVERGENT B0 ;  /* 0x0000000000007941 */ /* 0x000fea0003800200 */
.L_x_22:
[----:B------:R-:W-:Y:S01]  /*1590*/  IMAD.MOV R0, RZ, RZ, -R0 ;  /* 0x000000ffff007224 */ /* 0x000fe200078e0a00 */
[----:B------:R-:W0:Y:S01]  /*15a0*/  LDC.64 R2, c[0x0][0x380] ;  /* 0x0000e000ff027b82 */ /* 0x000e220000000a00 */
[----:B------:R-:W-:-:S03]  /*15b0*/  MOV R24, R7 ;  /* 0x0000000700187202 */ /* 0x000fc60000000f00 */
[----:B------:R-:W-:Y:S02]  /*15c0*/  PRMT R0, R0, 0x7710, RZ ;  /* 0x0000771000007816 */ /* 0x000fe400000000ff */
[----:B------:R-:W-:Y:S03]  /*15d0*/  STG.E.64 desc[UR4][R26.64+0x18], R24 ;  /* 0x000018181a007986 */ /* 0x000fe6000c101b04 */
[----:B------:R-:W-:-:S05]  /*15e0*/  VIADD R0, R0, 0x7 ;  /* 0x0000000700007836 */ /* 0x000fca0000000000 */
[----:B------:R-:W-:-:S05]  /*15f0*/  PRMT R0, R0, 0x9910, RZ ;  /* 0x0000991000007816 */ /* 0x000fca00000000ff */
[----:B------:R-:W-:-:S05]  /*1600*/  IMAD R0, R0, 0x6, RZ ;  /* 0x0000000600007824 */ /* 0x000fca00078e02ff */
[----:B------:R-:W-:-:S05]  /*1610*/  LOP3.LUT R5, R0, 0xffff, RZ, 0xc0, !PT ;  /* 0x0000ffff00057812 */ /* 0x000fca00078ec0ff */
[----:B0-----:R-:W-:-:S05]  /*1620*/  IMAD.WIDE.U32 R2, R5, 0x8, R2 ;  /* 0x0000000805027825 */ /* 0x001fca00078e0002 */
[----:B------:R-:W2:Y:S04]  /*1630*/  LDG.E.64 R4, desc[UR4][R2.64+0x20] ;  /* 0x0000200402047981 */ /* 0x000ea8000c1e1b00 */
[----:B--2---:R-:W-:Y:S04]  /*1640*/  STG.E.64 desc[UR4][R26.64+0x20], R4 ;  /* 0x000020041a007986 */ /* 0x004fe8000c101b04 */
[----:B------:R-:W2:Y:S04]  /*1650*/  LDG.E.64 R6, desc[UR4][R2.64+0x28] ;  /* 0x0000280402067981 */ /* 0x000ea8000c1e1b00 */
[----:B--2---:R-:W-:Y:S01]  /*1660*/  STG.E.64 desc[UR4][R26.64+0x28], R6 ;  /* 0x000028061a007986 */ /* 0x004fe2000c101b04 */
[----:B------:R-:W-:Y:S05]  /*1670*/  EXIT ;  /* 0x000000000000794d */ /* 0x000fea0003800000 */
.L_x_14:
[----:B------:R-:W-:-:S13]  /*1680*/  ISETP.NE.AND P0, PT, R0, RZ, PT ;  /* 0x000000ff0000720c */ /* 0x000fda0003f05270 */
[----:B------:R-:W-:Y:S05]  /*1690*/  @P0 EXIT ;  /* 0x000000000000094d */ /* 0x000fea0003800000 */
[----:B------:R-:W0:Y:S02]  /*16a0*/  LDC.64 R2, c[0x0][0x380] ;  /* 0x0000e000ff027b82 */ /* 0x000e240000000a00 */
[----:B0-----:R-:W2:Y:S01]  /*16b0*/  LDG.E.U16 R11, desc[UR4][R2.64] ;  /* 0x00000004020b7981 */ /* 0x001ea2000c1e1500 */
[----:B------:R-:W-:Y:S02]  /*16c0*/  IMAD.MOV.U32 R5, RZ, RZ, 0x10000 ;  /* 0x00010000ff057424 */ /* 0x000fe400078e00ff */
[----:B------:R-:W-:Y:S01]  /*16d0*/  IMAD.MOV.U32 R25, RZ, RZ, RZ ;  /* 0x000000ffff197224 */ /* 0x000fe200078e00ff */
[----:B--2---:R-:W-:-:S04]  /*16e0*/  ISETP.NE.U32.AND P0, PT, R11, RZ, PT ;  /* 0x000000ff0b00720c */ /* 0x004fc80003f05070 */
[----:B------:R-:W-:-:S13]  /*16f0*/  ISETP.NE.AND.EX P0, PT, RZ, RZ, PT, P0 ;  /* 0x000000ffff00720c */ /* 0x000fda0003f05300 */
[----:B------:R-:W-:Y:S05]  /*1700*/  @!P0 BRA `(.L_x_29) ;  /* 0x0000000400088947 */ /* 0x000fea0003800000 */
[----:B------:R-:W-:Y:S01]  /*1710*/  HFMA2 R6, -RZ, RZ, 0, 5.9604644775390625e-08 ;  /* 0x00000001ff067431 */ /* 0x000fe200000001ff */
[----:B------:R-:W-:Y:S01]  /*1720*/  BSSY.RECONVERGENT B0, `(.L_x_30) ;  /* 0x000003c000007945 */ /* 0x000fe20003800200 */
[----:B------:R-:W-:Y:S01]  /*1730*/  HFMA2 R18, -RZ, RZ, 0, 0 ;  /* 0x00000000ff127431 */ /* 0x000fe200000001ff */
[----:B------:R-:W-:Y:S01]  /*1740*/  CS2R R8, SRZ ;  /* 0x0000000000087805 */ /* 0x000fe2000001ff00 */
[----:B------:R-:W-:Y:S01]  /*1750*/  IMAD.MOV.U32 R5, RZ, RZ, RZ ;  /* 0x000000ffff057224 */ /* 0x000fe200078e00ff */
[----:B------:R-:W-:Y:S01]  /*1760*/  MOV R7, RZ ;  /* 0x000000ff00077202 */ /* 0x000fe20000000f00 */
[----:B------:R-:W-:-:S07]  /*1770*/  IMAD.MOV.U32 R13, RZ, RZ, 0x10001 ;  /* 0x00010001ff0d7424 */ /* 0x000fce00078e00ff */
.L_x_34:
[-C--:B------:R-:W-:Y:S01]  /*1780*/  LOP3.LUT R0, R18, R9.reuse, RZ, 0xfc, !PT ;  /* 0x0000000912007212 */ /* 0x080fe200078efcff */
[----:B------:R-:W-:Y:S01]  /*1790*/  BSSY.RECONVERGENT B1, `(.L_x_31) ;  /* 0x000001f000017945 */ /* 0x000fe20003800200 */
[----:B------:R-:W-:Y:S01]  /*17a0*/  IMAD.MOV.U32 R4, RZ, RZ, R11 ;  /* 0x000000ffff047224 */ /* 0x000fe200078e000b */
[----:B------:R-:W-:Y:S01]  /*17b0*/  MOV R3, R9 ;  /* 0x0000000900037202 */ /* 0x000fe20000000f00 */
[----:B------:R-:W-:Y:S01]  /*17c0*/  IMAD.MOV.U32 R2, RZ, RZ, R6 ;  /* 0x000000ffff027224 */ /* 0x000fe200078e0006 */
[----:B------:R-:W-:Y:S02]  /*17d0*/  ISETP.NE.U32.AND P0, PT, R0, RZ, PT ;  /* 0x000000ff0000720c */ /* 0x000fe40003f05070 */
[----:B------:R-:W-:-:S11]  /*17e0*/  MOV R0, R5 ;  /* 0x0000000500007202 */ /* 0x000fd60000000f00 */
        /* <DEDUP_REMOVED lines=10> */
[----:B------:R-:W-:Y:S02]  /*1890*/  IMAD.MOV.U32 R15, RZ, RZ, RZ ;  /* 0x000000ffff0f7224 */ /* 0x000fe400078e00ff */
[----:B------:R-:W-:-:S05]  /*18a0*/  IMAD.HI.U32 R12, R12, R13, RZ ;  /* 0x0000000d0c0c7227 */ /* 0x000fca00078e00ff */
[----:B------:R-:W-:-:S05]  /*18b0*/  IADD3 R16, PT, PT, -R12, RZ, RZ ;  /* 0x000000ff0c107210 */ /* 0x000fca0007ffe1ff */
[----:B------:R-:W-:-:S05]  /*18c0*/  IMAD R16, R11, R16, R13 ;  /* 0x000000100b107224 */ /* 0x000fca00078e020d */
[----:B------:R-:W-:-:S13]  /*18d0*/  ISETP.GE.U32.AND P0, PT, R16, R11, PT ;  /* 0x0000000b1000720c */ /* 0x000fda0003f06070 */
[----:B------:R-:W-:Y:S01]  /*18e0*/  @P0 IMAD.IADD R16, R16, 0x1, -R11 ;  /* 0x0000000110100824 */ /* 0x000fe200078e0a0b */
[----:B------:R-:W-:-:S04]  /*18f0*/  @P0 IADD3 R12, PT, PT, R12, 0x1, RZ ;  /* 0x000000010c0c0810 */ /* 0x000fc80007ffe0ff */
[----:B------:R-:W-:-:S13]  /*1900*/  ISETP.GE.U32.AND P1, PT, R16, R11, PT ;  /* 0x0000000b1000720c */ /* 0x000fda0003f26070 */
[----:B------:R-:W-:Y:S01]  /*1910*/  @P1 VIADD R12, R12, 0x1 ;  /* 0x000000010c0c1836 */ /* 0x000fe20000000000 */
[----:B------:R-:W-:-:S04]  /*1920*/  @!P2 LOP3.LUT R12, RZ, R11, RZ, 0x33, !PT ;  /* 0x0000000bff0ca212 */ /* 0x000fc800078e33ff */
[----:B------:R-:W-:Y:S01]  /*1930*/  MOV R14, R12 ;  /* 0x0000000c000e7202 */ /* 0x000fe20000000f00 */
[----:B------:R-:W-:Y:S06]  /*1940*/  BRA `(.L_x_33) ;  /* 0x00000000000c7947 */ /* 0x000fec0003800000 */
.L_x_32:
[----:B------:R-:W-:Y:S02]  /*1950*/  MOV R12, R9 ;  /* 0x00000009000c7202 */ /* 0x000fe40000000f00 */
[----:B------:R-:W-:-:S07]  /*1960*/  MOV R10, 0x1980 ;  /* 0x00001980000a7802 */ /* 0x000fce0000000f00 */
[----:B------:R-:W-:Y:S05]  /*1970*/  CALL.REL.NOINC `($__internal_0_$__cuda_sm20_div_u64) ;  /* 0x0000000400d47944 */ /* 0x000fea0003c00000 */
.L_x_33:
[----:B------:R-:W-:Y:S05]  /*1980*/  BSYNC.RECONVERGENT B1 ;  /* 0x0000000000017941 */ /* 0x000fea0003800200 */
.L_x_31:
[----:B------:R-:W-:Y:S02]  /*1990*/  IADD3 R17, P0, PT, RZ, -R14, RZ ;  /* 0x8000000eff117210 */ /* 0x000fe40007f1e0ff */
[----:B------:R-:W-:Y:S01]  /*19a0*/  MOV R12, R13 ;  /* 0x0000000d000c7202 */ /* 0x000fe20000000f00 */
[----:B------:R-:W-:Y:S02]  /*19b0*/  IMAD.MOV.U32 R13, RZ, RZ, R18 ;  /* 0x000000ffff0d7224 */ /* 0x000fe400078e0012 */
[----:B------:R-:W-:Y:S02]  /*19c0*/  IMAD.X R15, RZ, RZ, ~R15, P0 ;  /* 0x000000ffff0f7224 */ /* 0x000fe400000e0e0f */
[----:B------:R-:W-:Y:S02]  /*19d0*/  IMAD.MOV.U32 R18, RZ, RZ, R3 ;  /* 0x000000ffff127224 */ /* 0x000fe400078e0003 */
[----:B------:R-:W-:Y:S02]  /*19e0*/  IMAD R14, R15, R11, RZ ;  /* 0x0000000b0f0e7224 */ /* 0x000fe400078e02ff */
[----:B------:R-:W-:-:S04]  /*19f0*/  IMAD.WIDE.U32 R10, R11, R17, R12 ;  /* 0x000000110b0a7225 */ /* 0x000fc800078e000c */
[----:B------:R-:W-:Y:S01]  /*1a00*/  IMAD R13, R9, R17, R14 ;  /* 0x00000011090d7224 */ /* 0x000fe200078e020e */
[----:B------:R-:W-:Y:S01]  /*1a10*/  MOV R9, R7 ;  /* 0x0000000700097202 */ /* 0x000fe20000000f00 */
[----:B------:R-:W-:Y:S01]  /*1a20*/  IMAD R12, R15, R6, RZ ;  /* 0x000000060f0c7224 */ /* 0x000fe200078e02ff */
[----:B------:R-:W-:Y:S01]  /*1a30*/  ISETP.GT.U32.AND P0, PT, R10, RZ, PT ;  /* 0x000000ff0a00720c */ /* 0x000fe20003f04070 */
[----:B------:R-:W-:Y:S01]  /*1a40*/  IMAD.WIDE.U32 R6, R6, R17, R8 ;  /* 0x0000001106067225 */ /* 0x000fe200078e0008 */
[----:B------:R-:W-:-:S03]  /*1a50*/  MOV R8, R2 ;  /* 0x0000000200087202 */ /* 0x000fc60000000f00 */
[----:B------:R-:W-:Y:S01]  /*1a60*/  IMAD.IADD R9, R11, 0x1, R13 ;  /* 0x000000010b097824 */ /* 0x000fe200078e020d */
[----:B------:R-:W-:Y:S01]  /*1a70*/  MOV R11, R10 ;  /* 0x0000000a000b7202 */ /* 0x000fe20000000f00 */
[----:B------:R-:W-:Y:S01]  /*1a80*/  IMAD R5, R5, R17, R12 ;  /* 0x0000001105057224 */ /* 0x000fe200078e020c */
[----:B------:R-:W-:Y:S02]  /*1a90*/  MOV R13, R4 ;  /* 0x00000004000d7202 */ /* 0x000fe40000000f00 */
[----:B------:R-:W-:Y:S01]  /*1aa0*/  ISETP.GT.AND.EX P0, PT, R9, RZ, PT, P0 ;  /* 0x000000ff0900720c */ /* 0x000fe20003f04300 */
[----:B------:R-:W-:Y:S02]  /*1ab0*/  IMAD.IADD R5, R7, 0x1, R5 ;  /* 0x0000000107057824 */ /* 0x000fe400078e0205 */
[----:B------:R-:W-:-:S10]  /*1ac0*/  IMAD.MOV.U32 R7, RZ, RZ, R0 ;  /* 0x000000ffff077224 */ /* 0x000fd400078e0000 */
[----:B------:R-:W-:Y:S05]  /*1ad0*/  @P0 BRA `(.L_x_34) ;  /* 0xfffffffc00280947 */ /* 0x000fea000383ffff */
[----:B------:R-:W-:Y:S05]  /*1ae0*/  BSYNC.RECONVERGENT B0 ;  /* 0x0000000000007941 */ /* 0x000fea0003800200 */
.L_x_30:
[----:B------:R-:W-:-:S13]  /*1af0*/  ISETP.GE.AND P0, PT, R0, RZ, PT ;  /* 0x000000ff0000720c */ /* 0x000fda0003f06270 */
[C---:B------:R-:W-:Y:S02]  /*1b00*/  @P0 LOP3.LUT R5, R2.reuse, 0xffff, RZ, 0xc0, !PT ;  /* 0x0000ffff02050812 */ /* 0x040fe400078ec0ff */
[----:B------:R-:W-:-:S04]  /*1b10*/  @!P0 IADD3 R2, PT, PT, R2, 0x1, RZ ;  /* 0x0000000102028810 */ /* 0x000fc80007ffe0ff */
[----:B------:R-:W-:-:S07]  /*1b20*/  @!P0 LOP3.LUT R5, R2, 0xffff, RZ, 0xc0, !PT ;  /* 0x0000ffff02058812 */ /* 0x000fce00078ec0ff */
.L_x_29:
        /* <DEDUP_REMOVED lines=13> */
[----:B------:R-:W-:Y:S02]  /*1c00*/  HFMA2 R13, -RZ, RZ, 5.9604644775390625e-08, 0 ;  /* 0x00010000ff0d7431 */ /* 0x000fe400000001ff */
[----:B0-----:R-:W-:Y:S01]  /*1c10*/  IMAD.MOV.U32 R25, RZ, RZ, RZ ;  /* 0x000000ffff197224 */ /* 0x001fe200078e00ff */
[----:B--2---:R-:W-:-:S04]  /*1c20*/  ISETP.NE.U32.AND P0, PT, R11, RZ, PT ;  /* 0x000000ff0b00720c */ /* 0x004fc80003f05070 */
[----:B------:R-:W-:-:S13]  /*1c30*/  ISETP.NE.AND.EX P0, PT, RZ, RZ, PT, P0 ;  /* 0x000000ffff00720c */ /* 0x000fda0003f05300 */
[----:B-1----:R-:W-:Y:S05]  /*1c40*/  @!P0 BRA `(.L_x_35) ;  /* 0x0000000400088947 */ /* 0x002fea0003800000 */
[----:B------:R-:W-:Y:S01]  /*1c50*/  BSSY.RECONVERGENT B0, `(.L_x_36) ;  /* 0x000003d000007945 */ /* 0x000fe20003800200 */
[----:B------:R-:W-:Y:S02]  /*1c60*/  CS2R R8, SRZ ;  /* 0x0000000000087805 */ /* 0x000fe4000001ff00 */
[----:B------:R-:W-:Y:S01]  /*1c70*/  MOV R6, 0x1 ;  /* 0x0000000100067802 */ /* 0x000fe20000000f00 */
[----:B------:R-:W-:Y:S01]  /*1c80*/  IMAD.MOV.U32 R5, RZ, RZ, RZ ;  /* 0x000000ffff057224 */ /* 0x000fe200078e00ff */
[----:B------:R-:W-:Y:S01]  /*1c90*/  MOV R7, RZ ;  /* 0x000000ff00077202 */ /* 0x000fe20000000f00 */
[----:B------:R-:W-:Y:S01]  /*1ca0*/  IMAD.MOV.U32 R13, RZ, RZ, 0x10001 ;  /* 0x00010001ff0d7424 */ /* 0x000fe200078e00ff */
[----:B------:R-:W-:-:S07]  /*1cb0*/  MOV R18, RZ ;  /* 0x000000ff00127202 */ /* 0x000fce0000000f00 */
.L_x_40:
        /* <DEDUP_REMOVED lines=29> */
.L_x_38:
[----:B------:R-:W-:Y:S02]  /*1e90*/  MOV R12, R9 ;  /* 0x00000009000c7202 */ /* 0x000fe40000000f00 */
[----:B------:R-:W-:-:S07]  /*1ea0*/  MOV R10, 0x1ec0 ;  /* 0x00001ec0000a7802 */ /* 0x000fce0000000f00 */
[----:B------:R-:W-:Y:S05]  /*1eb0*/  CALL.REL.NOINC `($__internal_0_$__cuda_sm20_div_u64) ;  /* 0x0000000000847944 */ /* 0x000fea0003c00000 */
.L_x_39:
[----:B------:R-:W-:Y:S05]  /*1ec0*/  BSYNC.RECONVERGENT B1 ;  /* 0x0000000000017941 */ /* 0x000fea0003800200 */
.L_x_37:
        /* <DEDUP_REMOVED lines=22> */
.L_x_36:
[----:B------:R-:W-:-:S13]  /*2030*/  ISETP.GE.AND P0, PT, R0, RZ, PT ;  /* 0x000000ff0000720c */ /* 0x000fda0003f06270 */
[C---:B------:R-:W-:Y:S02]  /*2040*/  @P0 LOP3.LUT R13, R2.reuse, 0xffff, RZ, 0xc0, !PT ;  /* 0x0000ffff020d0812 */ /* 0x040fe400078ec0ff */
[----:B------:R-:W-:-:S04]  /*2050*/  @!P0 IADD3 R2, PT, PT, R2, 0x1, RZ ;  /* 0x0000000102028810 */ /* 0x000fc80007ffe0ff */
[----:B------:R-:W-:-:S07]  /*2060*/  @!P0 LOP3.LUT R13, R2, 0xffff, RZ, 0xc0, !PT ;  /* 0x0000ffff020d8812 */ /* 0x000fce00078ec0ff */
.L_x_35:
[----:B------:R-:W0:Y:S01]  /*2070*/  LDC.64 R2, c[0x0][0x388] ;  /* 0x0000e200ff027b82 */ /* 0x000e220000000a00 */
[----:B------:R-:W-:-:S05]  /*2080*/  IMAD.MOV.U32 R24, RZ, RZ, R13 ;  /* 0x000000ffff187224 */ /* 0x000fca00078e000d */
[----:B0-----:R-:W-:Y:S04]  /*2090*/  STG.E.64 desc[UR4][R2.64+0x198], R24 ;  /* 0x0001981802007986 */ /* 0x001fe8000c101b04 */
[----:B------:R-:W-:Y:S04]  /*20a0*/  STG.E.64 desc[UR4][R2.64+0x1b0], RZ ;  /* 0x0001b0ff02007986 */ /* 0x000fe8000c101b04 */
[----:B------:R-:W-:Y:S01]  /*20b0*/  STG.E.64 desc[UR4][R2.64+0x1a0], RZ ;  /* 0x0001a0ff02007986 */ /* 0x000fe2000c101b04 */
[----:B------:R-:W-:Y:S05]  /*20c0*/  EXIT ;  /* 0x000000000000794d */ /* 0x000fea0003800000 */
        .weak           $__internal_0_$__cuda_sm20_div_u64
        .type           $__internal_0_$__cuda_sm20_div_u64,@function
        .size           $__internal_0_$__cuda_sm20_div_u64,(.L_x_61 - $__internal_0_$__cuda_sm20_div_u64)
$__internal_0_$__cuda_sm20_div_u64:
[----:B------:R-:W-:Y:S01]  /*20d0*/  MOV R14, R11 ;  /* 0x0000000b000e7202 */ /* 0x000fe20000000f00 */
[----:B------:R-:W-:-:S05]  /*20e0*/  IMAD.MOV.U32 R15, RZ, RZ, R12 ;  /* 0x000000ffff0f7224 */ /* 0x000fca00078e000c */
[----:B------:R-:W0:Y:S08]  /*20f0*/  I2F.U64.RP R14, R14 ;  /* 0x0000000e000e7312 */ /* 0x000e300000309000 */
[----:B0-----:R-:W0:Y:S02]  /*2100*/  MUFU.RCP R14, R14 ;  /* 0x0000000e000e7308 */ /* 0x001e240000001000 */
[----:B0-----:R-:W-:-:S06]  /*2110*/  IADD3 R14, PT, PT, R14, 0x1ffffffe, RZ ;  /* 0x1ffffffe0e0e7810 */ /* 0x001fcc0007ffe0ff */
[----:B------:R-:W0:Y:S02]  /*2120*/  F2I.U64.TRUNC R14, R14 ;  /* 0x0000000e000e7311 */ /* 0x000e24000020d800 */
[----:B0-----:R-:W-:Y:S01]  /*2130*/  IMAD.WIDE.U32 R20, R14, R11, RZ ;  /* 0x0000000b0e147225 */ /* 0x001fe200078e00ff */
[----:B------:R-:W-:-:S03]  /*2140*/  MOV R17, R14 ;  /* 0x0000000e00117202 */ /* 0x000fc60000000f00 */
[----:B------:R-:W-:Y:S01]  /*2150*/  IMAD R19, R14, R12, R21 ;  /* 0x0000000c0e137224 */ /* 0x000fe200078e0215 */
[----:B------:R-:W-:-:S03]  /*2160*/  IADD3 R20, P0, PT, RZ, -R20, RZ ;  /* 0x80000014ff147210 */ /* 0x000fc60007f1e0ff */
[----:B------:R-:W-:Y:S02]  /*2170*/  IMAD R19, R15, R11, R19 ;  /* 0x0000000b0f137224 */ /* 0x000fe400078e0213 */
[----:B------:R-:W-:-:S04]  /*2180*/  IMAD.HI.U32 R16, R14, R20, RZ ;  /* 0x000000140e107227 */ /* 0x000fc800078e00ff */
[----:B------:R-:W-:-:S04]  /*2190*/  IMAD.X R19, RZ, RZ, ~R19, P0 ;  /* 0x000000ffff137224 */ /* 0x000fc800000e0e13 */
[----:B------:R-:W-:-:S04]  /*21a0*/  IMAD.WIDE.U32 R16, P0, R14, R19, R16 ;  /* 0x000000130e107225 */ /* 0x000fc80007800010 */
[C---:B------:R-:W-:Y:S02]  /*21b0*/  IMAD R14, R15.reuse, R19, RZ ;  /* 0x000000130f0e7224 */ /* 0x040fe400078e02ff */
[----:B------:R-:W-:-:S04]  /*21c0*/  IMAD.HI.U32 R20, P1, R15, R20, R16 ;  /* 0x000000140f147227 */ /* 0x000fc80007820010 */
[----:B------:R-:W-:Y:S01]  /*21d0*/  IMAD.HI.U32 R19, R15, R19, RZ ;  /* 0x000000130f137227 */ /* 0x000fe200078e00ff */
[----:B------:R-:W-:-:S03]  /*21e0*/  IADD3 R21, P2, PT, R14, R20, RZ ;  /* 0x000000140e157210 */ /* 0x000fc60007f5e0ff */
[----:B------:R-:W-:Y:S02]  /*21f0*/  IMAD.X R16, R19, 0x1, R15, P0 ;  /* 0x0000000113107824 */ /* 0x000fe400000e060f */
[----:B------:R-:W-:-:S03]  /*2200*/  IMAD.WIDE.U32 R22, R21, R11, RZ ;  /* 0x0000000b15167225 */ /* 0x000fc600078e00ff */
[----:B------:R-:W-:Y:S01]  /*2210*/  IADD3.X R16, PT, PT, RZ, RZ, R16, P2, P1 ;  /* 0x000000ffff107210 */ /* 0x000fe200017e2410 */
[----:B------:R-:W-:Y:S01]  /*2220*/  IMAD R14, R21, R12, R23 ;  /* 0x0000000c150e7224 */ /* 0x000fe200078e0217 */
[----:B------:R-:W-:-:S03]  /*2230*/  IADD3 R15, P0, PT, RZ, -R22, RZ ;  /* 0x80000016ff0f7210 */ /* 0x000fc60007f1e0ff */
[----:B------:R-:W-:Y:S02]  /*2240*/  IMAD R14, R16, R11, R14 ;  /* 0x0000000b100e7224 */ /* 0x000fe400078e020e */
[----:B------:R-:W-:-:S03]  /*2250*/  IMAD.HI.U32 R20, R21, R15, RZ ;  /* 0x0000000f15147227 */ /* 0x000fc600078e00ff */
[----:B------:R-:W-:-:S05]  /*2260*/  IADD3.X R14, PT, PT, RZ, ~R14, RZ, P0, !PT ;  /* 0x8000000eff0e7210 */ /* 0x000fca00007fe4ff */
[----:B------:R-:W-:-:S04]  /*2270*/  IMAD.WIDE.U32 R20, P0, R21, R14, R20 ;  /* 0x0000000e15147225 */ /* 0x000fc80007800014 */
[----:B------:R-:W-:-:S04]  /*2280*/  IMAD.HI.U32 R17, P1, R16, R15, R20 ;  /* 0x0000000f10117227 */ /* 0x000fc80007820014 */
[----:B------:R-:W-:Y:S02]  /*2290*/  HFMA2 R21, -RZ, RZ, 0, 0 ;  /* 0x00000000ff157431 */ /* 0x000fe400000001ff */
[CC--:B------:R-:W-:Y:S02]  /*22a0*/  IMAD R15, R16.reuse, R14.reuse, RZ ;  /* 0x0000000e100f7224 */ /* 0x0c0fe400078e02ff */
[----:B------:R-:W-:-:S03]  /*22b0*/  IMAD.HI.U32 R14, R16, R14, RZ ;  /* 0x0000000e100e7227 */ /* 0x000fc600078e00ff */
[----:B------:R-:W-:Y:S01]  /*22c0*/  IADD3 R17, P2, PT, R15, R17, RZ ;  /* 0x000000110f117210 */ /* 0x000fe20007f5e0ff */
[----:B------:R-:W-:-:S04]  /*22d0*/  IMAD.X R14, R14, 0x1, R16, P0 ;  /* 0x000000010e0e7824 */ /* 0x000fc800000e0610 */
[----:B------:R-:W-:Y:S01]  /*22e0*/  IMAD.HI.U32 R20, R17, R13, RZ ;  /* 0x0000000d11147227 */ /* 0x000fe200078e00ff */
[----:B------:R-:W-:-:S03]  /*22f0*/  IADD3.X R15, PT, PT, RZ, RZ, R14, P2, P1 ;  /* 0x000000ffff0f7210 */ /* 0x000fc600017e240e */
[----:B------:R-:W-:-:S04]  /*2300*/  IMAD.WIDE.U32 R16, R17, R18, R20 ;  /* 0x0000001211107225 */ /* 0x000fc800078e0014 */
[C---:B------:R-:W-:Y:S02]  /*2310*/  IMAD R14, R15.reuse, R18, RZ ;  /* 0x000000120f0e7224 */ /* 0x040fe400078e02ff */
[----:B------:R-:W-:-:S04]  /*2320*/  IMAD.HI.U32 R16, P0, R15, R13, R16 ;  /* 0x0000000d0f107227 */ /* 0x000fc80007800010 */
[----:B------:R-:W-:Y:S01]  /*2330*/  IMAD.HI.U32 R15, R15, R18, RZ ;  /* 0x000000120f0f7227 */ /* 0x000fe200078e00ff */
[----:B------:R-:W-:-:S03]  /*2340*/  IADD3 R14, P1, PT, R14, R16, RZ ;  /* 0x000000100e0e7210 */ /* 0x000fc60007f3e0ff */
[----:B------:R-:W-:Y:S01]  /*2350*/  IMAD.X R15, RZ, RZ, R15, P0 ;  /* 0x000000ffff0f7224 */ /* 0x000fe200000e060f */
[C---:B------:R-:W-:Y:S01]  /*2360*/  IADD3 R17, P2, PT, R14.reuse, 0x1, RZ ;  /* 0x000000010e117810 */ /* 0x040fe20007f5e0ff */
[----:B------:R-:W-:-:S03]  /*2370*/  IMAD.WIDE.U32 R20, R14, R11, RZ ;  /* 0x0000000b0e147225 */ /* 0x000fc600078e00ff */
[----:B------:R-:W-:Y:S01]  /*2380*/  IADD3.X R15, PT, PT, RZ, R15, RZ, P1, !PT ;  /* 0x0000000fff0f7210 */ /* 0x000fe20000ffe4ff */
[----:B------:R-:W-:Y:S01]  /*2390*/  IMAD R16, R14, R12, R21 ;  /* 0x0000000c0e107224 */ /* 0x000fe200078e0215 */
[----:B------:R-:W-:-:S03]  /*23a0*/  IADD3 R19, P1, PT, -R20, R13, RZ ;  /* 0x0000000d14137210 */ /* 0x000fc60007f3e1ff */
[-C--:B------:R-:W-:Y:S01]  /*23b0*/  IMAD R16, R15, R11.reuse, R16 ;  /* 0x0000000b0f107224 */ /* 0x080fe200078e0210 */
[----:B------:R-:W-:Y:S01]  /*23c0*/  ISETP.GE.U32.AND P0, PT, R19, R11, PT ;  /* 0x0000000b1300720c */ /* 0x000fe20003f06070 */
[----:B------:R-:W-:Y:S02]  /*23d0*/  IMAD.X R21, RZ, RZ, R15, P2 ;  /* 0x000000ffff157224 */ /* 0x000fe400010e060f */
[----:B------:R-:W-:Y:S01]  /*23e0*/  IMAD.X R16, R18, 0x1, ~R16, P1 ;  /* 0x0000000112107824 */ /* 0x000fe200008e0e10 */
[----:B------:R-:W-:-:S04]  /*23f0*/  IADD3 R20, P1, PT, -R11, R19, RZ ;  /* 0x000000130b147210 */ /* 0x000fc80007f3e1ff */
[----:B------:R-:W-:-:S04]  /*2400*/  ISETP.GE.U32.AND.EX P0, PT, R16, R12, PT, P0 ;  /* 0x0000000c1000720c */ /* 0x000fc80003f06100 */
[----:B------:R-:W-:Y:S02]  /*2410*/  SEL R19, R20, R19, P0 ;  /* 0x0000001314137207 */ /* 0x000fe40000000000 */
[----:B------:R-:W-:Y:S02]  /*2420*/  IADD3.X R20, PT, PT, ~R12, R16, RZ, P1, !PT ;  /* 0x000000100c147210 */ /* 0x000fe40000ffe5ff */
[----:B------:R-:W-:Y:S02]  /*2430*/  SEL R17, R17, R14, P0 ;  /* 0x0000000e11117207 */ /* 0x000fe40000000000 */
[----:B------:R-:W-:Y:S01]  /*2440*/  SEL R20, R20, R16, P0 ;  /* 0x0000001014147207 */ /* 0x000fe20000000000 */
[----:B------:R-:W-:Y:S01]  /*2450*/  IMAD.MOV.U32 R16, RZ, RZ, R10 ;  /* 0x000000ffff107224 */ /* 0x000fe200078e000a */
[----:B------:R-:W-:Y:S02]  /*2460*/  SEL R21, R21, R15, P0 ;  /* 0x0000000f15157207 */ /* 0x000fe40000000000 */
[----:B------:R-:W-:-:S02]  /*2470*/  ISETP.GE.U32.AND P0, PT, R19, R11, PT ;  /* 0x0000000b1300720c */ /* 0x000fc40003f06070 */
[----:B------:R-:W-:Y:S02]  /*2480*/  IADD3 R14, P2, PT, R17, 0x1, RZ ;  /* 0x00000001110e7810 */ /* 0x000fe40007f5e0ff */
[----:B------:R-:W-:Y:S02]  /*2490*/  ISETP.GE.U32.AND.EX P0, PT, R20, R12, PT, P0 ;  /* 0x0000000c1400720c */ /* 0x000fe40003f06100 */
[----:B------:R-:W-:Y:S02]  /*24a0*/  ISETP.NE.U32.AND P1, PT, R11, RZ, PT ;  /* 0x000000ff0b00720c */ /* 0x000fe40003f25070 */
[----:B------:R-:W-:Y:S02]  /*24b0*/  IADD3.X R15, PT, PT, RZ, R21, RZ, P2, !PT ;  /* 0x00000015ff0f7210 */ /* 0x000fe400017fe4ff */
[----:B------:R-:W-:Y:S02]  /*24c0*/  SEL R14, R14, R17, P0 ;  /* 0x000000110e0e7207 */ /* 0x000fe40000000000 */
[----:B------:R-:W-:-:S02]  /*24d0*/  MOV R17, 0x0 ;  /* 0x0000000000117802 */ /* 0x000fc40000000f00 */
[----:B------:R-:W-:Y:S02]  /*24e0*/  ISETP.NE.AND.EX P1, PT, R12, RZ, PT, P1 ;  /* 0x000000ff0c00720c */ /* 0x000fe40003f25310 */
[----:B------:R-:W-:Y:S02]  /*24f0*/  SEL R15, R15, R21, P0 ;  /* 0x000000150f0f7207 */ /* 0x000fe40000000000 */
[----:B------:R-:W-:Y:S02]  /*2500*/  SEL R14, R14, 0xffffffff, P1 ;  /* 0xffffffff0e0e7807 */ /* 0x000fe40000800000 */
[----:B------:R-:W-:Y:S01]  /*2510*/  SEL R15, R15, 0xffffffff, P1 ;  /* 0xffffffff0f0f7807 */ /* 0x000fe20000800000 */
[----:B------:R-:W-:Y:S06]  /*2520*/  RET.REL.NODEC R16 `(_Z28IDEA_decryption_key_schedulePlS_) ;  /* 0xffffffd810b47950 */ /* 0x000fec0003c3ffff */
.L_x_41:
[----:B------:R-:W-:-:S00]  /*2530*/  BRA `(.L_x_41) ;  /* 0xfffffffc00fc7947 */ /* 0x000fc0000383ffff */
[----:B------:R-:W-:-:S00]  /*2540*/  NOP ;  /* 0x0000000000007918 */ /* 0x000fc00000000000 */
        /* <DEDUP_REMOVED lines=11> */
.L_x_61:


//--------------------- .text._Z28IDEA_encryption_key_schedulePtPl --------------------------
	.section	.text._Z28IDEA_encryption_key_schedulePtPl,"ax",@progbits
	.align	128
        .global         _Z28IDEA_encryption_key_schedulePtPl
        .type           _Z28IDEA_encryption_key_schedulePtPl,@function
        .size           _Z28IDEA_encryption_key_schedulePtPl,(.L_x_63 - _Z28IDEA_encryption_key_schedulePtPl)
        .other          _Z28IDEA_encryption_key_schedulePtPl,@"STO_CUDA_ENTRY STV_DEFAULT"
_Z28IDEA_encryption_key_schedulePtPl:
.text._Z28IDEA_encryption_key_schedulePtPl:
[----:B------:R-:W0:Y:S01]  /*0000*/  LDC R1, c[0x0][0x37c] ;  /* 0x0000df00ff017b82 */ /* 0x000e220000000800 */
[----:B------:R-:W1:Y:S01]  /*0010*/  S2R R2, SR_TID.X ;  /* 0x0000000000027919 */ /* 0x000e620000002100 */
[----:B0-----:R-:W-:Y:S01]  /*0020*/  VIADD R1, R1, 0xfffffe00 ;  /* 0xfffffe0001017836 */ /* 0x001fe20000000000 */
[----:B------:R-:W0:Y:S01]  /*0030*/  LDCU.64 UR4, c[0x0][0x358] ;  /* 0x00006b00ff0477ac */ /* 0x000e220008000a00 */
[----:B------:R-:W-:Y:S02]  /*0040*/  BSSY.RECONVERGENT B0, `(.L_x_42) ;  /* 0x0000016000007945 */ /* 0x000fe40003800200 */
[----:B------:R-:W-:Y:S01]  /*0050*/  VIADD R8, R1, 0x100 ;  /* 0x0000010001087836 */ /* 0x000fe20000000000 */
[----:B-1----:R-:W-:-:S13]  /*0060*/  ISETP.GT.U32.AND P1, PT, R2, 0x5, PT ;  /* 0x000000050200780c */ /* 0x002fda0003f24070 */
[----:B------:R-:W-:Y:S05]  /*0070*/  @P1 BRA `(.L_x_43) ;  /* 0x0000000000201947 */ /* 0x000fea0003800000 */
[----:B------:R-:W1:Y:S08]  /*0080*/  LDC.64 R4, c[0x0][0x380] ;  /* 0x0000e000ff047b82 */ /* 0x000e700000000a00 */
[----:B------:R-:W2:Y:S01]  /*0090*/  LDC.64 R6, c[0x0][0x388] ;  /* 0x0000e200ff067b82 */ /* 0x000ea20000000a00 */
[----:B-1----:R-:W-:-:S06]  /*00a0*/  IMAD.WIDE.U32 R4, R2, 0x2, R4 ;  /* 0x0000000202047825 */ /* 0x002fcc00078e0004 */
[----:B0-----:R0:W3:Y:S01]  /*00b0*/  LDG.E.U16 R4, desc[UR4][R4.64] ;  /* 0x0000000404047981 */ /* 0x0010e2000c1e1500 */
[----:B--2---:R-:W-:-:S04]  /*00c0*/  IMAD.WIDE.U32 R6, R2, 0x8, R6 ;  /* 0x0000000802067825 */ /* 0x004fc800078e0006 */
[----:B0-----:R-:W-:-:S05]  /*00d0*/  IMAD.MOV.U32 R5, RZ, RZ, RZ ;  /* 0x000000ffff057224 */ /* 0x001fca00078e00ff */
[----:B---3--:R2:W-:Y:S01]  /*00e0*/  STG.E.64 desc[UR4][R6.64], R4 ;  /* 0x0000000406007986 */ /* 0x0085e2000c101b04 */
[----:B------:R-:W-:Y:S05]  /*00f0*/  BRA `(.L_x_44) ;  /* 0x0000000000287947 */ /* 0x000fea0003800000 */
.L_x_43:
[----:B------:R-:W-:-:S13]  /*0100*/  ISETP.NE.AND P0, PT, R2, 0x20, PT ;  /* 0x000000200200780c */ /* 0x000fda0003f05270 */
[----:B------:R-:W-:Y:S05]  /*0110*/  @P0 BRA `(.L_x_44) ;  /* 0x0000000000200947 */ /* 0x000fea0003800000 */
[----:B------:R-:W0:Y:S02]  /*0120*/  LDC.64 R10, c[0x0][0x380] ;  /* 0x0000e000ff0a7b82 */ /* 0x000e240000000a00 */
[----:B0-----:R-:W2:Y:S06]  /*0130*/  LDG.E.U16 R4, desc[UR4][R10.64+0xc] ;  /* 0x00000c040a047981 */ /* 0x001eac000c1e1500 */
[----:B------:R-:W2:Y:S01]  /*0140*/  LDC.64 R12, c[0x0][0x388] ;  /* 0x0000e200ff0c7b82 */ /* 0x000ea20000000a00 */
[----:B------:R-:W-:Y:S02]  /*0150*/  IMAD.MOV.U32 R5, RZ, RZ, RZ ;  /* 0x000000ffff057224 */ /* 0x000fe400078e00ff */
[----:B------:R-:W-:-:S03]  /*0160*/  IMAD.MOV.U32 R7, RZ, RZ, RZ ;  /* 0x000000ffff077224 */ /* 0x000fc600078e00ff */
[----:B--2---:R1:W-:Y:S04]  /*0170*/  STG.E.64 desc[UR4][R12.64+0x30], R4 ;  /* 0x000030040c007986 */ /* 0x0043e8000c101b04 */
[----:B------:R-:W2:Y:S04]  /*0180*/  LDG.E.U16 R6, desc[UR4][R10.64+0xe] ;  /* 0x00000e040a067981 */ /* 0x000ea8000c1e1500 */
[----:B--2---:R1:W-:Y:S02]  /*0190*/  STG.E.64 desc[UR4][R12.64+0x38], R6 ;  /* 0x000038060c007986 */ /* 0x0043e4000c101b04 */
.L_x_44:
[----:B0-----:R-:W-:Y:S05]  /*01a0*/  BSYNC.RECONVERGENT B0 ;  /* 0x0000000000007941 */ /* 0x001fea0003800200 */
.L_x_42:
[----:B------:R-:W0:Y:S02]  /*01b0*/  LDC.64 R30, c[0x0][0x388] ;  /* 0x0000e200ff1e7b82 */ /* 0x000e240000000a00 */
[----:B0-----:R-:W3:Y:S01]  /*01c0*/  LDG.E.U16 R16, desc[UR4][R30.64] ;  /* 0x000000041e107981 */ /* 0x001ee2000c1e1500 */
[C---:B------:R-:W-:Y:S02]  /*01d0*/  ISETP.GT.U32.AND P0, PT, R2.reuse, 0xf, PT ;  /* 0x0000000f0200780c */ /* 0x040fe40003f04070 */
[----:B------:R-:W-:Y:S02]  /*01e0*/  IADD3 R17, PT, PT, -R2, 0xf, RZ ;  /* 0x0000000f02117810 */ /* 0x000fe40007ffe1ff */
[--C-:B---3--:R-:W-:Y:S02]  /*01f0*/  SHF.R.U32.HI R9, RZ, 0x6, R16.reuse ;  /* 0x00000006ff097819 */ /* 0x108fe40000011610 */
[--C-:B-12---:R-:W-:Y:S02]  /*0200*/  SHF.R.U32.HI R5, RZ, 0x4, R16.reuse ;  /* 0x00000004ff057819 */ /* 0x106fe40000011610 */
[----:B------:R-:W-:-:S02]  /*0210*/  SHF.R.U32.HI R10, RZ, 0x7, R16 ;  /* 0x00000007ff0a7819 */ /* 0x000fc40000011610 */
[--C-:B------:R-:W-:Y:S02]  /*0220*/  SHF.R.U32.HI R3, RZ, 0x2, R16.reuse ;  /* 0x00000002ff037819 */ /* 0x100fe40000011610 */
[--C-:B------:R-:W-:Y:S02]  /*0230*/  SHF.R.U32.HI R7, RZ, 0x5, R16.reuse ;  /* 0x00000005ff077819 */ /* 0x100fe40000011610 */
[--C-:B------:R-:W-:Y:S02]  /*0240*/  SHF.R.U32.HI R6, RZ, 0x3, R16.reuse ;  /* 0x00000003ff067819 */ /* 0x100fe40000011610 */
[----:B------:R-:W-:Y:S02]  /*0250*/  SHF.R.U32.HI R0, RZ, 0x1, R16 ;  /* 0x00000001ff007819 */ /* 0x000fe40000011610 */
[----:B------:R-:W-:Y:S02]  /*0260*/  LOP3.LUT R11, R9, 0x1, RZ, 0xc0, !PT ;  /* 0x00000001090b7812 */ /* 0x000fe400078ec0ff */
[----:B------:R-:W-:-:S02]  /*0270*/  LOP3.LUT R9, R5, 0x1, RZ, 0xc0, !PT ;  /* 0x0000000105097812 */ /* 0x000fc400078ec0ff */
[----:B------:R-:W-:Y:S02]  /*0280*/  LOP3.LUT R14, R10, 0x1, RZ, 0xc0, !PT ;  /* 0x000000010a0e7812 */ /* 0x000fe400078ec0ff */
[----:B------:R-:W-:Y:S02]  /*0290*/  LOP3.LUT R5, R3, 0x1, RZ, 0xc0, !PT ;  /* 0x0000000103057812 */ /* 0x000fe400078ec0ff */
[----:B------:R-:W-:Y:S02]  /*02a0*/  LOP3.LUT R4, R16, 0x1, RZ, 0xc0, !PT ;  /* 0x0000000110047812 */ /* 0x000fe400078ec0ff */
[----:B------:R-:W-:Y:S02]  /*02b0*/  LOP3.LUT R12, R7, 0x1, RZ, 0xc0, !PT ;  /* 0x00000001070c7812 */ /* 0x000fe400078ec0ff */
[----:B------:R-:W-:Y:S02]  /*02c0*/  LOP3.LUT R10, R6, 0x1, RZ, 0xc0, !PT ;  /* 0x00000001060a7812 */ /* 0x000fe400078ec0ff */
[----:B------:R-:W-:-:S02]  /*02d0*/  LOP3.LUT R3, R0, 0x1, RZ, 0xc0, !PT ;  /* 0x0000000100037812 */ /* 0x000fc400078ec0ff */
[----:B------:R-:W-:Y:S02]  /*02e0*/  PRMT R7, R11, 0x5410, R14 ;  /* 0x000054100b077816 */ /* 0x000fe4000000000e */
[----:B------:R-:W-:Y:S02]  /*02f0*/  PRMT R6, R9, 0x5410, R12 ;  /* 0x0000541009067816 */ /* 0x000fe4000000000c */
[----:B------:R-:W-:Y:S02]  /*0300*/  PRMT R5, R5, 0x5410, R10 ;  /* 0x0000541005057816 */ /* 0x000fe4000000000a */
[----:B------:R-:W-:Y:S02]  /*0310*/  PRMT R4, R4, 0x5410, R3 ;  /* 0x0000541004047816 */ /* 0x000fe40000000003 */
[--C-:B------:R-:W-:Y:S01]  /*0320*/  SHF.R.U32.HI R11, RZ, 0xa, R16.reuse ;  /* 0x0000000aff0b7819 */ /* 0x100fe20000011610 */
[----:B------:R-:W2:Y:S01]  /*0330*/  LDG.E.U16 R3, desc[UR4][R30.64+0x8] ;  /* 0x000008041e037981 */ /* 0x000ea2000c1e1500 */
[----:B------:R-:W-:-:S02]  /*0340*/  SHF.R.U32.HI R0, RZ, 0x8, R16 ;  /* 0x00000008ff007819 */ /* 0x000fc40000011610 */
[--C-:B------:R-:W-:Y:S01]  /*0350*/  SHF.R.U32.HI R10, RZ, 0x9, R16.reuse ;  /* 0x00000009ff0a7819 */ /* 0x100fe20000011610 */
[----:B------:R0:W-:Y:S01]  /*0360*/  STL.128 [R1+0x100], R4 ;  /* 0x0001000401007387 */ /* 0x0001e20000100c00 */
[--C-:B------:R-:W-:Y:S02]  /*0370*/  SHF.R.U32.HI R12, RZ, 0xb, R16.reuse ;  /* 0x0000000bff0c7819 */ /* 0x100fe40000011610 */
[--C-:B------:R-:W-:Y:S02]  /*0380*/  SHF.R.U32.HI R13, RZ, 0xc, R16.reuse ;  /* 0x0000000cff0d7819 */ /* 0x100fe40000011610 */
[--C-:B------:R-:W-:Y:S02]  /*0390*/  SHF.R.U32.HI R14, RZ, 0xd, R16.reuse ;  /* 0x0000000dff0e7819 */ /* 0x100fe40000011610 */
[--C-:B------:R-:W-:Y:S02]  /*03a0*/  SHF.R.U32.HI R15, RZ, 0xe, R16.reuse ;  /* 0x0000000eff0f7819 */ /* 0x100fe40000011610 */
[----:B------:R-:W-:-:S02]  /*03b0*/  SHF.R.U32.HI R16, RZ, 0xf, R16 ;  /* 0x0000000fff107819 */ /* 0x000fc40000011610 */
[----:B------:R-:W-:Y:S02]  /*03c0*/  LOP3.LUT R9, R0, 0x1, RZ, 0xc0, !PT ;  /* 0x0000000100097812 */ /* 0x000fe400078ec0ff */
[----:B------:R-:W-:Y:S02]  /*03d0*/  LOP3.LUT R12, R12, 0x1, RZ, 0xc0, !PT ;  /* 0x000000010c0c7812 */ /* 0x000fe400078ec0ff */
[----:B0-----:R-:W-:Y:S02]  /*03e0*/  LOP3.LUT R5, R11, 0x1, RZ, 0xc0, !PT ;  /* 0x000000010b057812 */ /* 0x001fe400078ec0ff */
[----:B------:R-:W-:Y:S02]  /*03f0*/  LOP3.LUT R7, R15, 0x1, RZ, 0xc0, !PT ;  /* 0x000000010f077812 */ /* 0x000fe400078ec0ff */
[----:B------:R-:W-:Y:S02]  /*0400*/  LOP3.LUT R6, R13, 0x1, RZ, 0xc0, !PT ;  /* 0x000000010d067812 */ /* 0x000fe400078ec0ff */
[----:B------:R-:W-:-:S02]  /*0410*/  LOP3.LUT R11, R14, 0x1, RZ, 0xc0, !PT ;  /* 0x000000010e0b7812 */ /* 0x000fc400078ec0ff */
[----:B------:R-:W-:Y:S01]  /*0420*/  LOP3.LUT R4, R10, 0x1, RZ, 0xc0, !PT ;  /* 0x000000010a047812 */ /* 0x000fe200078ec0ff */
[----:B------:R-:W-:Y:S01]  /*0430*/  IMAD R0, R17, 0x2, R8 ;  /* 0x0000000211007824 */ /* 0x000fe200078e0208 */
[----:B------:R-:W-:Y:S02]  /*0440*/  PRMT R7, R7, 0x5410, R16 ;  /* 0x0000541007077816 */ /* 0x000fe40000000010 */
[----:B------:R-:W-:Y:S02]  /*0450*/  PRMT R6, R6, 0x5410, R11 ;  /* 0x0000541006067816 */ /* 0x000fe4000000000b */
[----:B------:R-:W-:Y:S02]  /*0460*/  PRMT R5, R5, 0x5410, R12 ;  /* 0x0000541005057816 */ /* 0x000fe4000000000c */
[----:B------:R-:W-:-:S05]  /*0470*/  PRMT R4, R9, 0x5410, R4 ;  /* 0x0000541009047816 */ /* 0x000fca0000000004 */
[----:B------:R0:W-:Y:S04]  /*0480*/  STL.128 [R1+0x110], R4 ;  /* 0x0001100401007387 */ /* 0x0001e80000100c00 */
[----:B------:R-:W3:Y:S01]  /*0490*/  @!P0 LDL.U16 R9, [R0] ;  /* 0x0000000000098983 */ /* 0x000ee20000100400 */
[----:B------:R-:W-:Y:S01]  /*04a0*/  IMAD R28, R2, 0x2, R1 ;  /* 0x00000002021c7824 */ /* 0x000fe200078e0201 */
[--C-:B--2---:R-:W-:Y:S02]  /*04b0*/  SHF.R.U32.HI R12, RZ, 0x2, R3.reuse ;  /* 0x00000002ff0c7819 */ /* 0x104fe40000011603 */
[--C-:B------:R-:W-:Y:S02]  /*04c0*/  SHF.R.U32.HI R13, RZ, 0x3, R3.reuse ;  /* 0x00000003ff0d7819 */ /* 0x100fe40000011603 */
[----:B------:R-:W-:-:S02]  /*04d0*/  SHF.R.U32.HI R14, RZ, 0x4, R3 ;  /* 0x00000004ff0e7819 */ /* 0x000fc40000011603 */
[--C-:B------:R-:W-:Y:S02]  /*04e0*/  SHF.R.U32.HI R15, RZ, 0x5, R3.reuse ;  /* 0x00000005ff0f7819 */ /* 0x100fe40000011603 */
[--C-:B------:R-:W-:Y:S02]  /*04f0*/  SHF.R.U32.HI R11, RZ, 0x1, R3.reuse ;  /* 0x00000001ff0b7819 */ /* 0x100fe40000011603 */
[--C-:B------:R-:W-:Y:S02]  /*0500*/  SHF.R.U32.HI R16, RZ, 0x6, R3.reuse ;  /* 0x00000006ff107819 */ /* 0x100fe40000011603 */
[----:B------:R-:W-:Y:S02]  /*0510*/  SHF.R.U32.HI R17, RZ, 0x7, R3 ;  /* 0x00000007ff117819 */ /* 0x000fe40000011603 */
[----:B0-----:R-:W-:Y:S02]  /*0520*/  LOP3.LUT R5, R12, 0x1, RZ, 0xc0, !PT ;  /* 0x000000010c057812 */ /* 0x001fe400078ec0ff */
        /* <DEDUP_REMOVED lines=10> */
[--C-:B------:R-:W-:Y:S02]  /*05d0*/  SHF.R.U32.HI R10, RZ, 0x8, R3.reuse ;  /* 0x00000008ff0a7819 */ /* 0x100fe40000011603 */
[--C-:B------:R-:W-:Y:S02]  /*05e0*/  SHF.R.U32.HI R11, RZ, 0x9, R3.reuse ;  /* 0x00000009ff0b7819 */ /* 0x100fe40000011603 */
[----:B------:R-:W-:-:S02]  /*05f0*/  SHF.R.U32.HI R12, RZ, 0xa, R3 ;  /* 0x0000000aff0c7819 */ /* 0x000fc40000011603 */
[--C-:B------:R-:W-:Y:S02]  /*0600*/  SHF.R.U32.HI R13, RZ, 0xb, R3.reuse ;  /* 0x0000000bff0d7819 */ /* 0x100fe40000011603 */
[--C-:B------:R-:W-:Y:S01]  /*0610*/  SHF.R.U32.HI R14, RZ, 0xc, R3.reuse ;  /* 0x0000000cff0e7819 */ /* 0x100fe20000011603 */
[----:B---3--:R0:W-:Y:S01]  /*0620*/  @!P0 STL.U16 [R28], R9 ;  /* 0x000000091c008387 */ /* 0x0081e20000100400 */
[--C-:B------:R-:W-:Y:S02]  /*0630*/  SHF.R.U32.HI R15, RZ, 0xe, R3.reuse ;  /* 0x0000000eff0f7819 */ /* 0x100fe40000011603 */
[----:B------:R-:W-:Y:S02]  /*0640*/  PRMT R7, R7, 0x5410, R16 ;  /* 0x0000541007077816 */ /* 0x000fe40000000010 */
[--C-:B------:R-:W-:Y:S01]  /*0650*/  SHF.R.U32.HI R18, RZ, 0xf, R3.reuse ;  /* 0x0000000fff127819 */ /* 0x100fe20000011603 */
[----:B------:R-:W2:Y:S01]  /*0660*/  LDG.E.U16 R16, desc[UR4][R30.64+0x10] ;  /* 0x000010041e107981 */ /* 0x000ea2000c1e1500 */
[----:B0-----:R-:W-:-:S02]  /*0670*/  SHF.R.U32.HI R9, RZ, 0xd, R3 ;  /* 0x0000000dff097819 */ /* 0x001fc40000011603 */
[----:B------:R-:W-:Y:S02]  /*0680*/  LOP3.LUT R10, R10, 0x1, RZ, 0xc0, !PT ;  /* 0x000000010a0a7812 */ /* 0x000fe400078ec0ff */
[----:B------:R-:W-:Y:S02]  /*0690*/  LOP3.LUT R12, R12, 0x1, RZ, 0xc0, !PT ;  /* 0x000000010c0c7812 */ /* 0x000fe400078ec0ff */
[----:B------:R-:W-:Y:S02]  /*06a0*/  LOP3.LUT R14, R14, 0x1, RZ, 0xc0, !PT ;  /* 0x000000010e0e7812 */ /* 0x000fe400078ec0ff */
[----:B------:R-:W-:Y:S02]  /*06b0*/  LOP3.LUT R15, R15, 0x1, RZ, 0xc0, !PT ;  /* 0x000000010f0f7812 */ /* 0x000fe400078ec0ff */
[----:B------:R-:W-:Y:S02]  /*06c0*/  LOP3.LUT R9, R9, 0x1, RZ, 0xc0, !PT ;  /* 0x0000000109097812 */ /* 0x000fe400078ec0ff */
[----:B------:R-:W-:-:S02]  /*06d0*/  LOP3.LUT R13, R13, 0x1, RZ, 0xc0, !PT ;  /* 0x000000010d0d7812 */ /* 0x000fc400078ec0ff */
[----:B------:R-:W-:Y:S01]  /*06e0*/  LOP3.LUT R11, R11, 0x1, RZ, 0xc0, !PT ;  /* 0x000000010b0b7812 */ /* 0x000fe200078ec0ff */
[----:B------:R0:W-:Y:S02]  /*06f0*/  STL.128 [R1+0x100], R4 ;  /* 0x0001000401007387 */ /* 0x0001e40000100c00 */
[----:B0-----:R-:W-:Y:S02]  /*0700*/  PRMT R7, R15, 0x5410, R18 ;  /* 0x000054100f077816 */ /* 0x001fe40000000012 */
[----:B------:R-:W-:Y:S02]  /*0710*/  PRMT R6, R14, 0x5410, R9 ;  /* 0x000054100e067816 */ /* 0x000fe40000000009 */
[----:B------:R-:W-:Y:S02]  /*0720*/  PRMT R5, R12, 0x5410, R13 ;  /* 0x000054100c057816 */ /* 0x000fe4000000000d */
[----:B------:R-:W-:-:S05]  /*0730*/  PRMT R4, R10, 0x5410, R11 ;  /* 0x000054100a047816 */ /* 0x000fca000000000b */
[----:B------:R0:W-:Y:S04]  /*0740*/  STL.128 [R1+0x110], R4 ;  /* 0x0001100401007387 */ /* 0x0001e80000100c00 */
[----:B------:R-:W3:Y:S01]  /*0750*/  @!P0 LDL.U16 R3, [R0] ;  /* 0x0000000000038983 */ /* 0x000ee20000100400 */
[--C-:B--2---:R-:W-:Y:S02]  /*0760*/  SHF.R.U32.HI R13, RZ, 0x4, R16.reuse ;  /* 0x00000004ff0d7819 */ /* 0x104fe40000011610 */
[--C-:B------:R-:W-:Y:S02]  /*0770*/  SHF.R.U32.HI R14, RZ, 0x5, R16.reuse ;  /* 0x00000005ff0e7819 */ /* 0x100fe40000011610 */
[--C-:B------:R-:W-:Y:S02]  /*0780*/  SHF.R.U32.HI R11, RZ, 0x2, R16.reuse ;  /* 0x00000002ff0b7819 */ /* 0x100fe40000011610 */
[----:B------:R-:W-:-:S02]  /*0790*/  SHF.R.U32.HI R12, RZ, 0x3, R16 ;  /* 0x00000003ff0c7819 */ /* 0x000fc40000011610 */
[--C-:B------:R-:W-:Y:S02]  /*07a0*/  SHF.R.U32.HI R10, RZ, 0x1, R16.reuse ;  /* 0x00000001ff0a7819 */ /* 0x100fe40000011610 */
[--C-:B------:R-:W-:Y:S02]  /*07b0*/  SHF.R.U32.HI R15, RZ, 0x6, R16.reuse ;  /* 0x00000006ff0f7819 */ /* 0x100fe40000011610 */
[----:B------:R-:W-:Y:S02]  /*07c0*/  SHF.R.U32.HI R17, RZ, 0x7, R16 ;  /* 0x00000007ff117819 */ /* 0x000fe40000011610 */
[----:B0-----:R-:W-:Y:S02]  /*07d0*/  LOP3.LUT R6, R13, 0x1, RZ, 0xc0, !PT ;  /* 0x000000010d067812 */ /* 0x001fe400078ec0ff */
[----:B------:R-:W-:Y:S02]  /*07e0*/  LOP3.LUT R9, R16, 0x1, RZ, 0xc0, !PT ;  /* 0x0000000110097812 */ /* 0x000fe400078ec0ff */
[----:B------:R-:W-:-:S02]  /*07f0*/  LOP3.LUT R13, R14, 0x1, RZ, 0xc0, !PT ;  /* 0x000000010e0d7812 */ /* 0x000fc400078ec0ff */
[----:B------:R-:W-:Y:S02]  /*0800*/  LOP3.LUT R5, R11, 0x1, RZ, 0xc0, !PT ;  /* 0x000000010b057812 */ /* 0x000fe400078ec0ff */
[----:B------:R-:W-:Y:S02]  /*0810*/  LOP3.LUT R12, R12, 0x1, RZ, 0xc0, !PT ;  /* 0x000000010c0c7812 */ /* 0x000fe400078ec0ff */
[----:B------:R-:W-:Y:S02]  /*0820*/  LOP3.LUT R4, R10, 0x1, RZ, 0xc0, !PT ;  /* 0x000000010a047812 */ /* 0x000fe400078ec0ff */
[----:B------:R-:W-:Y:S02]  /*0830*/  LOP3.LUT R15, R15, 0x1, RZ, 0xc0, !PT ;  /* 0x000000010f0f7812 */ /* 0x000fe400078ec0ff */
[----:B------:R-:W-:Y:S02]  /*0840*/  LOP3.LUT R18, R17, 0x1, RZ, 0xc0, !PT ;  /* 0x0000000111127812 */ /* 0x000fe400078ec0ff */
[----:B------:R-:W-:Y:S01]  /*0850*/  PRMT R6, R6, 0x5410, R13 ;  /* 0x0000541006067816 */ /* 0x000fe2000000000d */
[----:B------:R-:W2:Y:S01]  /*0860*/  LDG.E.U16 R17, desc[UR4][R30.64+0x18] ;  /* 0x000018041e117981 */ /* 0x000ea2000c1e1500 */
[----:B------:R-:W-:-:S02]  /*0870*/  PRMT R5, R5, 0x5410, R12 ;  /* 0x0000541005057816 */ /* 0x000fc4000000000c */
[----:B------:R-:W-:Y:S02]  /*0880*/  PRMT R4, R9, 0x5410, R4 ;  /* 0x0000541009047816 */ /* 0x000fe40000000004 */
[--C-:B------:R-:W-:Y:S02]  /*0890*/  SHF.R.U32.HI R14, RZ, 0xe, R16.reuse ;  /* 0x0000000eff0e7819 */ /* 0x100fe40000011610 */
[--C-:B------:R-:W-:Y:S02]  /*08a0*/  SHF.R.U32.HI R9, RZ, 0x8, R16.reuse ;  /* 0x00000008ff097819 */ /* 0x100fe40000011610 */
[--C-:B------:R-:W-:Y:S02]  /*08b0*/  SHF.R.U32.HI R10, RZ, 0x9, R16.reuse ;  /* 0x00000009ff0a7819 */ /* 0x100fe40000011610 */
[--C-:B------:R-:W-:Y:S02]  /*08c0*/  SHF.R.U32.HI R11, RZ, 0xa, R16.reuse ;  /* 0x0000000aff0b7819 */ /* 0x100fe40000011610 */
[----:B------:R-:W-:-:S02]  /*08d0*/  SHF.R.U32.HI R12, RZ, 0xb, R16 ;  /* 0x0000000bff0c7819 */ /* 0x000fc40000011610 */
[----:B------:R-:W-:Y:S01]  /*08e0*/  SHF.R.U32.HI R13, RZ, 0xc, R16 ;  /* 0x0000000cff0d7819 */ /* 0x000fe20000011610 */
[----:B---3--:R0:W-:Y:S01]  /*08f0*/  @!P0 STL.U16 [R28+0x20], R3 ;  /* 0x000020031c008387 */ /* 0x0081e20000100400 */
[----:B------:R-:W-:Y:S02]  /*0900*/  PRMT R7, R15, 0x5410, R18 ;  /* 0x000054100f077816 */ /* 0x000fe40000000012 */
[----:B------:R-:W-:Y:S02]  /*0910*/  LOP3.LUT R15, R14, 0x1, RZ, 0xc0, !PT ;  /* 0x000000010e0f7812 */ /* 0x000fe400078ec0ff */
[----:B------:R-:W-:Y:S02]  /*0920*/  LOP3.LUT R9, R9, 0x1, RZ, 0xc0, !PT ;  /* 0x0000000109097812 */ /* 0x000fe400078ec0ff */
[--C-:B0-----:R-:W-:Y:S02]  /*0930*/  SHF.R.U32.HI R3, RZ, 0xd, R16.reuse ;  /* 0x0000000dff037819 */ /* 0x101fe40000011610 */
[----:B------:R-:W-:-:S02]  /*0940*/  SHF.R.U32.HI R16, RZ, 0xf, R16 ;  /* 0x0000000fff107819 */ /* 0x000fc40000011610 */
[----:B------:R-:W-:Y:S02]  /*0950*/  LOP3.LUT R11, R11, 0x1, RZ, 0xc0, !PT ;  /* 0x000000010b0b7812 */ /* 0x000fe400078ec0ff */
[----:B------:R-:W-:Y:S02]  /*0960*/  LOP3.LUT R13, R13, 0x1, RZ, 0xc0, !PT ;  /* 0x000000010d0d7812 */ /* 0x000fe400078ec0ff */
[----:B------:R-:W-:Y:S02]  /*0970*/  LOP3.LUT R14, R3, 0x1, RZ, 0xc0, !PT ;  /* 0x00000001030e7812 */ /* 0x000fe400078ec0ff */
[----:B------:R-:W-:Y:S02]  /*0980*/  LOP3.LUT R12, R12, 0x1, RZ, 0xc0, !PT ;  /* 0x000000010c0c7812 */ /* 0x000fe400078ec0ff */
[----:B------:R-:W-:Y:S01]  /*0990*/  LOP3.LUT R10, R10, 0x1, RZ, 0xc0, !PT ;  /* 0x000000010a0a7812 */ /* 0x000fe200078ec0ff */
[----:B------:R0:W-:Y:S02]  /*09a0*/  STL.128 [R1+0x100], R4 ;  /* 0x0001000401007387 */ /* 0x0001e40000100c00 */
[----:B0-----:R-:W-:-:S02]  /*09b0*/  PRMT R7, R15, 0x5410, R16 ;  /* 0x000054100f077816 */ /* 0x001fc40000000010 */
        /* <DEDUP_REMOVED lines=20> */
[----:B------:R-:W-:-:S02]  /*0b00*/  PRMT R6, R6, 0x5410, R13 ;  /* 0x0000541006067816 */ /* 0x000fc4000000000d */
[----:B------:R-:W-:Y:S02]  /*0b10*/  PRMT R5, R5, 0x5410, R12 ;  /* 0x0000541005057816 */ /* 0x000fe4000000000c */
[----:B------:R-:W-:Y:S02]  /*0b20*/  PRMT R4, R9, 0x5410, R4 ;  /* 0x0000541009047816 */ /* 0x000fe40000000004 */
[--C-:B------:R-:W-:Y:S02]  /*0b30*/  SHF.R.U32.HI R14, RZ, 0xe, R17.reuse ;  /* 0x0000000eff0e7819 */ /* 0x100fe40000011611 */
[--C-:B------:R-:W-:Y:S02]  /*0b40*/  SHF.R.U32.HI R9, RZ, 0x8, R17.reuse ;  /* 0x00000008ff097819 */ /* 0x100fe40000011611 */
[--C-:B------:R-:W-:Y:S02]  /*0b50*/  SHF.R.U32.HI R10, RZ, 0x9, R17.reuse ;  /* 0x00000009ff0a7819 */ /* 0x100fe40000011611 */
[----:B------:R-:W-:-:S02]  /*0b60*/  SHF.R.U32.HI R11, RZ, 0xa, R17 ;  /* 0x0000000aff0b7819 */ /* 0x000fc40000011611 */
[--C-:B------:R-:W-:Y:S02]  /*0b70*/  SHF.R.U32.HI R12, RZ, 0xb, R17.reuse ;  /* 0x0000000bff0c7819 */ /* 0x100fe40000011611 */
[--C-:B------:R-:W-:Y:S02]  /*0b80*/  SHF.R.U32.HI R13, RZ, 0xc, R17.reuse ;  /* 0x0000000cff0d7819 */ /* 0x100fe40000011611 */
[----:B------:R-:W-:Y:S02]  /*0b90*/  PRMT R7, R15, 0x5410, R16 ;  /* 0x000054100f077816 */ /* 0x000fe40000000010 */
[----:B------:R-:W-:Y:S01]  /*0ba0*/  LOP3.LUT R15, R14, 0x1, RZ, 0xc0, !PT ;  /* 0x000000010e0f7812 */ /* 0x000fe200078ec0ff */
[----:B------:R-:W2:Y:S01]  /*0bb0*/  LDG.E.U16 R16, desc[UR4][R30.64+0x20] ;  /* 0x000020041e107981 */ /* 0x000ea2000c1e1500 */
[----:B------:R-:W-:Y:S02]  /*0bc0*/  SHF.R.U32.HI R18, RZ, 0xf, R17 ;  /* 0x0000000fff127819 */ /* 0x000fe40000011611 */
[----:B------:R-:W-:-:S02]  /*0bd0*/  LOP3.LUT R9, R9, 0x1, RZ, 0xc0, !PT ;  /* 0x0000000109097812 */ /* 0x000fc400078ec0ff */
[----:B------:R-:W-:Y:S02]  /*0be0*/  LOP3.LUT R11, R11, 0x1, RZ, 0xc0, !PT ;  /* 0x000000010b0b7812 */ /* 0x000fe400078ec0ff */
[----:B------:R-:W-:Y:S02]  /*0bf0*/  LOP3.LUT R13, R13, 0x1, RZ, 0xc0, !PT ;  /* 0x000000010d0d7812 */ /* 0x000fe400078ec0ff */
[----:B------:R-:W-:Y:S02]  /*0c00*/  LOP3.LUT R12, R12, 0x1, RZ, 0xc0, !PT ;  /* 0x000000010c0c7812 */ /* 0x000fe400078ec0ff */
[----:B------:R-:W-:Y:S01]  /*0c10*/  LOP3.LUT R10, R10, 0x1, RZ, 0xc0, !PT ;  /* 0x000000010a0a7812 */ /* 0x000fe200078ec0ff */
[----:B---3--:R0:W-:Y:S02]  /*0c20*/  @!P0 STL.U16 [R28+0x40], R3 ;  /* 0x000040031c008387 */ /* 0x0081e40000100400 */
[----:B0-----:R-:W-:Y:S02]  /*0c30*/  SHF.R.U32.HI R3, RZ, 0xd, R17 ;  /* 0x0000000dff037819 */ /* 0x001fe40000011611 */
[----:B------:R0:W-:Y:S02]  /*0c40*/  STL.128 [R1+0x100], R4 ;  /* 0x0001000401007387 */ /* 0x0001e40000100c00 */
[----:B------:R-:W-:-:S02]  /*0c50*/  LOP3.LUT R14, R3, 0x1, RZ, 0xc0, !PT ;  /* 0x00000001030e7812 */ /* 0x000fc400078ec0ff */
        /* <DEDUP_REMOVED lines=30> */
[----:B------:R-:W-:Y:S02]  /*0e40*/  SHF.R.U32.HI R13, RZ, 0xc, R16 ;  /* 0x0000000cff0d7819 */ /* 0x000fe40000011610 */
[----:B------:R-:W-:Y:S02]  /*0e50*/  PRMT R7, R15, 0x5410, R18 ;  /* 0x000054100f077816 */ /* 0x000fe40000000012 */
[----:B------:R-:W-:Y:S02]  /*0e60*/  LOP3.LUT R15, R14, 0x1, RZ, 0xc0, !PT ;  /* 0x000000010e0f7812 */ /* 0x000fe400078ec0ff */
[----:B------:R-:W-:Y:S02]  /*0e70*/  LOP3.LUT R9, R9, 0x1, RZ, 0xc0, !PT ;  /* 0x0000000109097812 */ /* 0x000fe400078ec0ff */
[----:B------:R-:W-:Y:S02]  /*0e80*/  LOP3.LUT R11, R11, 0x1, RZ, 0xc0, !PT ;  /* 0x000000010b0b7812 */ /* 0x000fe400078ec0ff */
[----:B------:R-:W-:-:S02]  /*0e90*/  LOP3.LUT R13, R13, 0x1, RZ, 0xc0, !PT ;  /* 0x000000010d0d7812 */ /* 0x000fc400078ec0ff */
[----:B------:R-:W-:Y:S01]  /*0ea0*/  LOP3.LUT R12, R12, 0x1, RZ, 0xc0, !PT ;  /* 0x000000010c0c7812 */ /* 0x000fe200078ec0ff */
[----:B---3--:R0:W-:Y:S01]  /*0eb0*/  @!P0 STL.U16 [R28+0x60], R3 ;  /* 0x000060031c008387 */ /* 0x0081e20000100400 */
[----:B------:R-:W-:Y:S02]  /*0ec0*/  LOP3.LUT R10, R10, 0x1, RZ, 0xc0, !PT ;  /* 0x000000010a0a7812 */ /* 0x000fe400078ec0ff */
[--C-:B0-----:R-:W-:Y:S02]  /*0ed0*/  SHF.R.U32.HI R3, RZ, 0xd, R16.reuse ;  /* 0x0000000dff037819 */ /* 0x101fe40000011610 */
[----:B------:R-:W-:Y:S02]  /*0ee0*/  SHF.R.U32.HI R16, RZ, 0xf, R16 ;  /* 0x0000000fff107819 */ /* 0x000fe40000011610 */
        /* <DEDUP_REMOVED lines=81> */
[----:B------:R-:W-:Y:S02]  /*1400*/  LOP3.LUT R12, R12, 0x1, RZ, 0xc0, !PT ;  /* 0x000000010c0c7812 */ /* 0x000fe400078ec0ff */
[----:B------:R-:W-:Y:S01]  /*1410*/  LOP3.LUT R10, R10, 0x1, RZ, 0xc0, !PT ;  /* 0x000000010a0a7812 */ /* 0x000fe200078ec0ff */
[----:B---3--:R0:W-:Y:S02]  /*1420*/  @!P0 STL.U16 [R28+0xa0], R3 ;  /* 0x0000a0031c008387 */ /* 0x0081e40000100400 */
        /* <DEDUP_REMOVED lines=10> */
[----:B------:R-:W-:Y:S01]  /*14d0*/  BSSY.RECONVERGENT B0, `(.L_x_45) ;  /* 0x0000030000007945 */ /* 0x000fe20003800200 */
        /* <DEDUP_REMOVED lines=22> */
[--C-:B------:R-:W-:Y:S02]  /*1640*/  SHF.R.U32.HI R13, RZ, 0xc, R17.reuse ;  /* 0x0000000cff0d7819 */ /* 0x100fe40000011611 */
[--C-:B------:R-:W-:Y:S02]  /*1650*/  SHF.R.U32.HI R14, RZ, 0xd, R17.reuse ;  /* 0x0000000dff0e7819 */ /* 0x100fe40000011611 */
[----:B------:R-:W-:Y:S02]  /*1660*/  PRMT R7, R15, 0x5410, R16 ;  /* 0x000054100f077816 */ /* 0x000fe40000000010 */
[----:B------:R-:W-:Y:S02]  /*1670*/  SHF.R.U32.HI R16, RZ, 0xf, R17 ;  /* 0x0000000fff107819 */ /* 0x000fe40000011611 */
[----:B------:R-:W-:-:S02]  /*1680*/  LOP3.LUT R9, R9, 0x1, RZ, 0xc0, !PT ;  /* 0x0000000109097812 */ /* 0x000fc400078ec0ff */
[----:B------:R-:W-:Y:S02]  /*1690*/  LOP3.LUT R11, R11, 0x1, RZ, 0xc0, !PT ;  /* 0x000000010b0b7812 */ /* 0x000fe400078ec0ff */
[----:B------:R-:W-:Y:S02]  /*16a0*/  LOP3.LUT R13, R13, 0x1, RZ, 0xc0, !PT ;  /* 0x000000010d0d7812 */ /* 0x000fe400078ec0ff */
[----:B------:R-:W-:Y:S02]  /*16b0*/  LOP3.LUT R14, R14, 0x1, RZ, 0xc0, !PT ;  /* 0x000000010e0e7812 */ /* 0x000fe400078ec0ff */
[----:B------:R-:W-:Y:S02]  /*16c0*/  LOP3.LUT R12, R12, 0x1, RZ, 0xc0, !PT ;  /* 0x000000010c0c7812 */ /* 0x000fe400078ec0ff */
[----:B------:R-:W-:Y:S01]  /*16d0*/  LOP3.LUT R10, R10, 0x1, RZ, 0xc0, !PT ;  /* 0x000000010a0a7812 */ /* 0x000fe200078ec0ff */
[----:B---3--:R0:W-:Y:S02]  /*16e0*/  @!P0 STL.U16 [R28+0xc0], R3 ;  /* 0x0000c0031c008387 */ /* 0x0081e40000100400 */
[----:B0-----:R-:W-:-:S02]  /*16f0*/  SHF.R.U32.HI R3, RZ, 0xe, R17 ;  /* 0x0000000eff037819 */ /* 0x001fc40000011611 */
[----:B------:R0:W-:Y:S02]  /*1700*/  STL.128 [R1+0x100], R4 ;  /* 0x0001000401007387 */ /* 0x0001e40000100c00 */
[----:B------:R-:W-:-:S04]  /*1710*/  LOP3.LUT R3, R3, 0x1, RZ, 0xc0, !PT ;  /* 0x0000000103037812 */ /* 0x000fc800078ec0ff */
[----:B0-----:R-:W-:Y:S02]  /*1720*/  PRMT R7, R3, 0x5410, R16 ;  /* 0x0000541003077816 */ /* 0x001fe40000000010 */
[----:B------:R-:W-:Y:S02]  /*1730*/  PRMT R6, R13, 0x5410, R14 ;  /* 0x000054100d067816 */ /* 0x000fe4000000000e */
[----:B------:R-:W-:Y:S02]  /*1740*/  PRMT R5, R11, 0x5410, R12 ;  /* 0x000054100b057816 */ /* 0x000fe4000000000c */
[----:B------:R-:W-:-:S05]  /*1750*/  PRMT R4, R9, 0x5410, R10 ;  /* 0x0000541009047816 */ /* 0x000fca000000000a */
[----:B------:R0:W-:Y:S01]  /*1760*/  STL.128 [R1+0x110], R4 ;  /* 0x0001100401007387 */ /* 0x0001e20000100c00 */
[----:B------:R-:W-:Y:S05]  /*1770*/  @P0 BRA `(.L_x_46) ;  /* 0x0000000000100947 */ /* 0x000fea0003800000 */
[----:B------:R-:W2:Y:S01]  /*1780*/  LDL.U16 R3, [R0] ;  /* 0x0000000000037983 */ /* 0x000ea20000100400 */
[----:B------:R-:W-:-:S03]  /*1790*/  PLOP3.LUT P0, PT, PT, PT, PT, 0x80, 0x8 ;  /* 0x000000000008781c */ /* 0x000fc60003f0f070 */
[----:B--2---:R1:W-:Y:S01]  /*17a0*/  STL.U16 [R28+0xe0], R3 ;  /* 0x0000e0031c007387 */ /* 0x0043e20000100400 */
[----:B------:R-:W-:Y:S09]  /*17b0*/  BRA `(.L_x_47) ;  /* 0x0000000000047947 */ /* 0x000ff20003800000 */
.L_x_46:
[----:B------:R-:W-:-:S13]  /*17c0*/  ISETP.LT.U32.AND P0, PT, R2, 0x67, PT ;  /* 0x000000670200780c */ /* 0x000fda0003f01070 */
.L_x_47:
[----:B------:R-:W-:Y:S05]  /*17d0*/  BSYNC.RECONVERGENT B0 ;  /* 0x0000000000007941 */ /* 0x000fea0003800200 */
.L_x_45:
[C---:B------:R-:W-:Y:S01]  /*17e0*/  ISETP.GT.U32.AND P2, PT, R2.reuse, 0x3, PT ;  /* 0x000000030200780c */ /* 0x040fe20003f44070 */
[----:B-1----:R-:W-:-:S04]  /*17f0*/  IMAD.SHL.U32 R3, R2, 0x10, RZ ;  /* 0x0000001002037824 */ /* 0x002fc800078e00ff */
[----:B------:R-:W-:-:S08]  /*1800*/  IMAD R0, R3, 0x2, R1 ;  /* 0x0000000203007824 */ /* 0x000fd000078e0201 */
[----:B------:R1:W5:Y:S01]  /*1810*/  @!P2 LDL.128 R20, [R0+0x180] ;  /* 0x000180000014a983 */ /* 0x0003620000100c00 */
[----:B0-----:R-:W-:Y:S01]  /*1820*/  VIADD R4, R2, 0xfffffffe ;  /* 0xfffffffe02047836 */ /* 0x001fe20000000000 */
[----:B------:R-:W-:Y:S04]  /*1830*/  BSSY.RECONVERGENT B0, `(.L_x_48) ;  /* 0x0000023000007945 */ /* 0x000fe80003800200 */
[----:B------:R-:W-:-:S13]  /*1840*/  ISETP.GT.U32.AND P3, PT, R4, 0x3, PT ;  /* 0x000000030400780c */ /* 0x000fda0003f64070 */
[----:B-1----:R-:W-:Y:S05]  /*1850*/  @P3 BRA `(.L_x_49) ;  /* 0x0000000000803947 */ /* 0x002fea0003800000 */
[----:B------:R-:W-:-:S05]  /*1860*/  LEA R5, R2, 0xffffffe0, 0x4 ;  /* 0xffffffe002057811 */ /* 0x000fca00078e20ff */
[----:B------:R-:W-:-:S05]  /*1870*/  IMAD R12, R5, 0x2, R8 ;  /* 0x00000002050c7824 */ /* 0x000fca00078e0208 */
[----:B------:R-:W2:Y:S04]  /*1880*/  LDL.128 R4, [R12] ;  /* 0x000000000c047983 */ /* 0x000ea80000100c00 */
[----:B------:R-:W3:Y:S01]  /*1890*/  LDL.128 R8, [R12+0x10] ;  /* 0x000010000c087983 */ /* 0x000ee20000100c00 */
[----:B--2---:R-:W-:-:S05]  /*18a0*/  PRMT R13, R4, 0x7632, R13 ;  /* 0x00007632040d7816 */ /* 0x004fca000000000d */
[----:B------:R-:W-:Y:S01]  /*18b0*/  IMAD R14, R4, 0x2, R13 ;  /* 0x00000002040e7824 */ /* 0x000fe200078e020d */
[----:B------:R-:W-:-:S03]  /*18c0*/  PRMT R4, R5, 0x7632, R4 ;  /* 0x0000763205047816 */ /* 0x000fc60000000004 */
[----:B------:R-:W-:-:S04]  /*18d0*/  IMAD.U32 R5, R14, 0x2, R5 ;  /* 0x000000020e057824 */ /* 0x000fc800078e0005 */
[--C-:B------:R-:W-:Y:S01]  /*18e0*/  IMAD R5, R5, 0x2, R4.reuse ;  /* 0x0000000205057824 */ /* 0x100fe200078e0204 */
[----:B------:R-:W-:-:S03]  /*18f0*/  PRMT R4, R6, 0x7632, R4 ;  /* 0x0000763206047816 */ /* 0x000fc60000000004 */
[----:B------:R-:W-:-:S04]  /*1900*/  IMAD.U32 R5, R5, 0x2, R6 ;  /* 0x0000000205057824 */ /* 0x000fc800078e0006 */
[--C-:B------:R-:W-:Y:S01]  /*1910*/  IMAD R6, R5, 0x2, R4.reuse ;  /* 0x0000000205067824 */ /* 0x100fe200078e0204 */
[----:B------:R-:W-:-:S03]  /*1920*/  PRMT R4, R7, 0x7632, R4 ;  /* 0x0000763207047816 */ /* 0x000fc60000000004 */
[----:B------:R-:W-:Y:S01]  /*1930*/  IMAD.U32 R7, R6, 0x2, R7 ;  /* 0x0000000206077824 */ /* 0x000fe200078e0007 */
[----:B---3--:R-:W-:-:S03]  /*1940*/  PRMT R6, R9, 0x7632, R6 ;  /* 0x0000763209067816 */ /* 0x008fc60000000006 */
[--C-:B------:R-:W-:Y:S01]  /*1950*/  IMAD R5, R7, 0x2, R4.reuse ;  /* 0x0000000207057824 */ /* 0x100fe200078e0204 */
[----:B------:R-:W-:-:S03]  /*1960*/  PRMT R4, R8, 0x7632, R4 ;  /* 0x0000763208047816 */ /* 0x000fc60000000004 */
[----:B------:R-:W-:-:S04]  /*1970*/  IMAD.U32 R5, R5, 0x2, R8 ;  /* 0x0000000205057824 */ /* 0x000fc800078e0008 */
[----:B------:R-:W-:-:S04]  /*1980*/  IMAD R4, R5, 0x2, R4 ;  /* 0x0000000205047824 */ /* 0x000fc800078e0204 */
[----:B------:R-:W-:Y:S02]  /*1990*/  IMAD.U32 R9, R4, 0x2, R9 ;  /* 0x0000000204097824 */ /* 0x000fe400078e0009 */
[----:B------:R-:W0:Y:S02]  /*19a0*/  LDC.64 R4, c[0x0][0x388] ;  /* 0x0000e200ff047b82 */ /* 0x000e240000000a00 */
[--C-:B------:R-:W-:Y:S01]  /*19b0*/  IMAD R7, R9, 0x2, R6.reuse ;  /* 0x0000000209077824 */ /* 0x100fe200078e0206 */
[----:B------:R-:W-:-:S03]  /*19c0*/  PRMT R6, R10, 0x7632, R6 ;  /* 0x000076320a067816 */ /* 0x000fc60000000006 */
[----:B------:R-:W-:-:S04]  /*19d0*/  IMAD.U32 R7, R7, 0x2, R10 ;  /* 0x0000000207077824 */ /* 0x000fc800078e000a */
[--C-:B------:R-:W-:Y:S01]  /*19e0*/  IMAD R8, R7, 0x2, R6.reuse ;  /* 0x0000000207087824 */ /* 0x100fe200078e0206 */
[----:B------:R-:W-:Y:S01]  /*19f0*/  PRMT R6, R11, 0x7632, R6 ;  /* 0x000076320b067816 */ /* 0x000fe20000000006 */
[----:B------:R-:W-:Y:S02]  /*1a00*/  IMAD.MOV.U32 R7, RZ, RZ, RZ ;  /* 0x000000ffff077224 */ /* 0x000fe400078e00ff */
[----:B------:R-:W-:-:S04]  /*1a10*/  IMAD.U32 R11, R8, 0x2, R11 ;  /* 0x00000002080b7824 */ /* 0x000fc800078e000b */
[----:B------:R-:W-:-:S05]  /*1a20*/  IMAD R6, R11, 0x2, R6 ;  /* 0x000000020b067824 */ /* 0x000fca00078e0206 */
[----:B------:R-:W-:Y:S01]  /*1a30*/  LOP3.LUT R6, R6, 0xffff, RZ, 0xc0, !PT ;  /* 0x0000ffff06067812 */ /* 0x000fe200078ec0ff */
[----:B0-----:R-:W-:-:S05]  /*1a40*/  IMAD.WIDE.U32 R4, R2, 0x8, R4 ;  /* 0x0000000802047825 */ /* 0x001fca00078e0004 */
[----:B------:R0:W-:Y:S02]  /*1a50*/  STG.E.64 desc[UR4][R4.64+0x30], R6 ;  /* 0x0000300604007986 */ /* 0x0001e4000c101b04 */
.L_x_49:
[----:B------:R-:W-:Y:S05]  /*1a60*/  BSYNC.RECONVERGENT B0 ;  /* 0x0000000000007941 */ /* 0x000fea0003800200 */
.L_x_48:
[----:B------:R-:W2:Y:S01]  /*1a70*/  LDL.128 R16, [R1] ;  /* 0x0000000001107983 */ /* 0x000ea20000100c00 */
[C---:B-----5:R-:W-:Y:S01]  /*1a80*/  @!P2 PRMT R9, R20.reuse, 0x7632, R9 ;  /* 0x000076321409a816 */ /* 0x060fe20000000009 */
[----:B------:R-:W1:Y:S02]  /*1a90*/  LDC.64 R32, c[0x0][0x388] ;  /* 0x0000e200ff207b82 */ /* 0x000e640000000a00 */
[----:B0-----:R-:W3:Y:S02]  /*1aa0*/  @!P2 LDL.128 R4, [R0+0x190] ;  /* 0x000190000004a983 */ /* 0x001ee40000100c00 */
[----:B------:R-:W-:Y:S02]  /*1ab0*/  @!P2 IMAD R12, R20, 0x2, R9 ;  /* 0x00000002140ca824 */ /* 0x000fe400078e0209 */
[----:B------:R-:W4:Y:S02]  /*1ac0*/  LDL.128 R8, [R1+0x20] ;  /* 0x0000200001087983 */ /* 0x000f240000100c00 */
[--C-:B------:R-:W-:Y:S01]  /*1ad0*/  @!P2 IMAD.U32 R12, R12, 0x2, R21.reuse ;  /* 0x000000020c0ca824 */ /* 0x100fe200078e0015 */
[----:B------:R-:W-:-:S05]  /*1ae0*/  @!P2 PRMT R21, R21, 0x7632, R21 ;  /* 0x000076321515a816 */ /* 0x000fca0000000015 */
[--C-:B------:R-:W-:Y:S02]  /*1af0*/  @!P2 IMAD R25, R12, 0x2, R21.reuse ;  /* 0x000000020c19a824 */ /* 0x100fe400078e0215 */
[----:B------:R-:W4:Y:S01]  /*1b00*/  LDL.128 R12, [R1+0x10] ;  /* 0x00001000010c7983 */ /* 0x000f220000100c00 */
[----:B--2---:R-:W-:-:S05]  /*1b10*/  PRMT R21, R16, 0x7632, R21 ;  /* 0x0000763210157816 */ /* 0x004fca0000000015 */
[----:B------:R-:W-:Y:S02]  /*1b20*/  IMAD R16, R16, 0x2, R21 ;  /* 0x0000000210107824 */ /* 0x000fe400078e0215 */
[--C-:B------:R-:W-:Y:S01]  /*1b30*/  @!P2 IMAD.U32 R21, R25, 0x2, R22.reuse ;  /* 0x000000021915a824 */ /* 0x100fe200078e0016 */
[----:B------:R-:W-:Y:S01]  /*1b40*/  @!P2 PRMT R22, R22, 0x7632, R22 ;  /* 0x000076321616a816 */ /* 0x000fe20000000016 */
[--C-:B------:R-:W-:Y:S01]  /*1b50*/  IMAD.U32 R16, R16, 0x2, R17.reuse ;  /* 0x0000000210107824 */ /* 0x100fe200078e0011 */
[----:B------:R-:W-:-:S03]  /*1b60*/  PRMT R17, R17, 0x7632, R17 ;  /* 0x0000763211117816 */ /* 0x000fc60000000011 */
[----:B------:R-:W-:Y:S02]  /*1b70*/  @!P2 IMAD R22, R21, 0x2, R22 ;  /* 0x000000021516a824 */ /* 0x000fe400078e0216 */
[----:B------:R-:W-:Y:S02]  /*1b80*/  IMAD R17, R16, 0x2, R17 ;  /* 0x0000000210117824 */ /* 0x000fe400078e0211 */
[--C-:B------:R-:W-:Y:S01]  /*1b90*/  @!P2 IMAD.U32 R16, R22, 0x2, R23.reuse ;  /* 0x000000021610a824 */ /* 0x100fe200078e0017 */
[----:B------:R-:W-:Y:S01]  /*1ba0*/  @!P2 PRMT R23, R23, 0x7632, R23 ;  /* 0x000076321717a816 */ /* 0x000fe20000000017 */
[--C-:B------:R-:W-:Y:S01]  /*1bb0*/  IMAD.U32 R17, R17, 0x2, R18.reuse ;  /* 0x0000000211117824 */ /* 0x100fe200078e0012 */
[----:B------:R-:W-:-:S03]  /*1bc0*/  PRMT R18, R18, 0x7632, R18 ;  /* 0x0000763212127816 */ /* 0x000fc60000000012 */
[----:B------:R-:W-:Y:S02]  /*1bd0*/  @!P2 IMAD R25, R16, 0x2, R23 ;  /* 0x000000021019a824 */ /* 0x000fe400078e0217 */
[----:B------:R-:W2:Y:S01]  /*1be0*/  @!P1 LDL.128 R20, [R0+0x40] ;  /* 0x0000400000149983 */ /* 0x000ea20000100c00 */
[----:B------:R-:W-:Y:S02]  /*1bf0*/  IMAD R16, R17, 0x2, R18 ;  /* 0x0000000211107824 */ /* 0x000fe400078e0212 */
[--C-:B---3--:R-:W-:Y:S01]  /*1c00*/  @!P2 IMAD.U32 R17, R25, 0x2, R4.reuse ;  /* 0x000000021911a824 */ /* 0x108fe200078e0004 */
[----:B------:R-:W-:Y:S01]  /*1c10*/  @!P2 PRMT R4, R4, 0x7632, R4 ;  /* 0x000076320404a816 */ /* 0x000fe20000000004 */
[--C-:B------:R-:W-:Y:S01]  /*1c20*/  IMAD.U32 R16, R16, 0x2, R19.reuse ;  /* 0x0000000210107824 */ /* 0x100fe200078e0013 */
[----:B------:R-:W-:Y:S01]  /*1c30*/  PRMT R19, R19, 0x7632, R19 ;  /* 0x0000763213137816 */ /* 0x000fe20000000013 */
[----:B------:R-:W3:Y:S02]  /*1c40*/  LDL.128 R24, [R1+0x30] ;  /* 0x0000300001187983 */ /* 0x000ee40000100c00 */
[----:B------:R-:W-:Y:S01]  /*1c50*/  @!P2 IMAD R4, R17, 0x2, R4 ;  /* 0x000000021104a824 */ /* 0x000fe200078e0204 */
[----:B----4-:R-:W-:Y:S01]  /*1c60*/  PRMT R17, R8, 0x7632, R17 ;  /* 0x0000763208117816 */ /* 0x010fe20000000011 */
[----:B------:R-:W-:-:S04]  /*1c70*/  IMAD R19, R16, 0x2, R19 ;  /* 0x0000000210137824 */ /* 0x000fc800078e0213 */
[--C-:B------:R-:W-:Y:S01]  /*1c80*/  IMAD R16, R8, 0x2, R17.reuse ;  /* 0x0000000208107824 */ /* 0x100fe200078e0211 */
[----:B------:R-:W-:Y:S01]  /*1c90*/  PRMT R17, R12, 0x7632, R17 ;  /* 0x000076320c117816 */ /* 0x000fe20000000011 */
[----:B------:R-:W-:Y:S02]  /*1ca0*/  IMAD.U32 R8, R19, 0x2, R12 ;  /* 0x0000000213087824 */ /* 0x000fe400078e000c */
[----:B------:R-:W-:Y:S02]  /*1cb0*/  IMAD.U32 R12, R16, 0x2, R9 ;  /* 0x00000002100c7824 */ /* 0x000fe400078e0009 */
[----:B------:R-:W-:Y:S02]  /*1cc0*/  IMAD R8, R8, 0x2, R17 ;  /* 0x0000000208087824 */ /* 0x000fe400078e0211 */
[----:B------:R-:W4:Y:S01]  /*1cd0*/  @!P1 LDL.128 R16, [R0+0x50] ;  /* 0x0000500000109983 */ /* 0x000f220000100c00 */
[----:B------:R-:W-:Y:S01]  /*1ce0*/  PRMT R9, R9, 0x7632, R9 ;  /* 0x0000763209097816 */ /* 0x000fe20000000009 */
[--C-:B------:R-:W-:Y:S01]  /*1cf0*/  @!P2 IMAD.U32 R4, R4, 0x2, R5.reuse ;  /* 0x000000020404a824 */ /* 0x100fe200078e0005 */
[----:B------:R-:W-:-:S03]  /*1d00*/  @!P2 PRMT R5, R5, 0x7632, R5 ;  /* 0x000076320505a816 */ /* 0x000fc60000000005 */
[----:B------:R-:W-:Y:S02]  /*1d10*/  IMAD R9, R12, 0x2, R9 ;  /* 0x000000020c097824 */ /* 0x000fe400078e0209 */
[----:B------:R-:W-:Y:S02]  /*1d20*/  @!P2 IMAD R5, R4, 0x2, R5 ;  /* 0x000000020405a824 */ /* 0x000fe400078e0205 */
[----:B------:R-:W-:Y:S01]  /*1d30*/  IMAD.U32 R4, R9, 0x2, R10 ;  /* 0x0000000209047824 */ /* 0x000fe200078e000a */
[----:B------:R-:W-:-:S05]  /*1d40*/  PRMT R9, R10, 0x7632, R9 ;  /* 0x000076320a097816 */ /* 0x000fca0000000009 */
[----:B------:R-:W-:-:S04]  /*1d50*/  IMAD R4, R4, 0x2, R9 ;  /* 0x0000000204047824 */ /* 0x000fc800078e0209 */
[--C-:B------:R-:W-:Y:S01]  /*1d60*/  IMAD.U32 R4, R4, 0x2, R11.reuse ;  /* 0x0000000204047824 */ /* 0x100fe200078e000b */
[----:B------:R-:W-:Y:S01]  /*1d70*/  PRMT R11, R11, 0x7632, R11 ;  /* 0x000076320b0b7816 */ /* 0x000fe2000000000b */
[----:B------:R-:W-:-:S04]  /*1d80*/  IMAD.U32 R8, R8, 0x2, R13 ;  /* 0x0000000208087824 */ /* 0x000fc800078e000d */
[----:B------:R-:W-:Y:S02]  /*1d90*/  IMAD R11, R4, 0x2, R11 ;  /* 0x00000002040b7824 */ /* 0x000fe400078e020b */
[--C-:B------:R-:W-:Y:S01]  /*1da0*/  @!P2 IMAD.U32 R5, R5, 0x2, R6.reuse ;  /* 0x000000020505a824 */ /* 0x100fe200078e0006 */
[----:B------:R-:W-:Y:S01]  /*1db0*/  @!P2 PRMT R6, R6, 0x7632, R6 ;  /* 0x000076320606a816 */ /* 0x000fe20000000006 */
[----:B-1----:R-:W-:Y:S01]  /*1dc0*/  IMAD.WIDE.U32 R32, R2, 0x8, R32 ;  /* 0x0000000802207825 */ /* 0x002fe200078e0020 */
[----:B------:R-:W-:Y:S04]  /*1dd0*/  BSSY.RECONVERGENT B1, `(.L_x_50) ;  /* 0x0000064000017945 */ /* 0x000fe80003800200 */
[----:B------:R-:W-:Y:S01]  /*1de0*/  BSSY.RELIABLE B0, `(.L_x_51) ;  /* 0x0000046000007945 */ /* 0x000fe20003800100 */
[----:B--2---:R-:W-:-:S05]  /*1df0*/  @!P1 PRMT R9, R20, 0x7632, R9 ;  /* 0x0000763214099816 */ /* 0x004fca0000000009 */
[----:B------:R-:W-:-:S04]  /*1e00*/  @!P1 IMAD R10, R20, 0x2, R9 ;  /* 0x00000002140a9824 */ /* 0x000fc800078e0209 */
[--C-:B------:R-:W-:Y:S01]  /*1e10*/  @!P1 IMAD.U32 R10, R10, 0x2, R21.reuse ;  /* 0x000000020a0a9824 */ /* 0x100fe200078e0015 */
[----:B------:R-:W-:-:S05]  /*1e20*/  @!P1 PRMT R21, R21, 0x7632, R21 ;  /* 0x0000763215159816 */ /* 0x000fca0000000015 */
[----:B------:R-:W-:-:S04]  /*1e30*/  @!P1 IMAD R9, R10, 0x2, R21 ;  /* 0x000000020a099824 */ /* 0x000fc800078e0215 */
[--C-:B------:R-:W-:Y:S01]  /*1e40*/  @!P1 IMAD.U32 R9, R9, 0x2, R22.reuse ;  /* 0x0000000209099824 */ /* 0x100fe200078e0016 */
[----:B------:R-:W-:-:S05]  /*1e50*/  @!P1 PRMT R22, R22, 0x7632, R22 ;  /* 0x0000763216169816 */ /* 0x000fca0000000016 */
[----:B------:R-:W-:-:S04]  /*1e60*/  @!P1 IMAD R10, R9, 0x2, R22 ;  /* 0x00000002090a9824 */ /* 0x000fc800078e0216 */
[--C-:B------:R-:W-:Y:S01]  /*1e70*/  @!P1 IMAD.U32 R10, R10, 0x2, R23.reuse ;  /* 0x000000020a0a9824 */ /* 0x100fe200078e0017 */
[----:B------:R-:W-:Y:S01]  /*1e80*/  @!P1 PRMT R23, R23, 0x7632, R23 ;  /* 0x0000763217179816 */ /* 0x000fe20000000017 */
[----:B---3--:R-:W-:Y:S01]  /*1e90*/  IMAD.U32 R11, R11, 0x2, R24 ;  /* 0x000000020b0b7824 */ /* 0x008fe200078e0018 */
[----:B------:R-:W-:-:S03]  /*1ea0*/  PRMT R9, R13, 0x7632, R9 ;  /* 0x000076320d097816 */ /* 0x000fc60000000009 */
[----:B------:R-:W-:Y:S01]  /*1eb0*/  @!P1 IMAD R23, R10, 0x2, R23 ;  /* 0x000000020a179824 */ /* 0x000fe200078e0217 */
[----:B------:R-:W-:-:S03]  /*1ec0*/  PRMT R24, R24, 0x7632, R24 ;  /* 0x0000763218187816 */ /* 0x000fc60000000018 */
[--C-:B----4-:R-:W-:Y:S01]  /*1ed0*/  @!P1 IMAD.U32 R13, R23, 0x2, R16.reuse ;  /* 0x00000002170d9824 */ /* 0x110fe200078e0010 */
[----:B------:R-:W-:Y:S01]  /*1ee0*/  @!P1 PRMT R16, R16, 0x7632, R16 ;  /* 0x0000763210109816 */ /* 0x000fe20000000010 */
[----:B------:R-:W-:Y:S02]  /*1ef0*/  IMAD R4, R11, 0x2, R24 ;  /* 0x000000020b047824 */ /* 0x000fe400078e0218 */
[----:B------:R-:W-:Y:S02]  /*1f00*/  IMAD R9, R8, 0x2, R9 ;  /* 0x0000000208097824 */ /* 0x000fe400078e0209 */
[----:B------:R-:W-:Y:S02]  /*1f10*/  @!P1 IMAD R8, R13, 0x2, R16 ;  /* 0x000000020d089824 */ /* 0x000fe400078e0210 */
[--C-:B------:R-:W-:Y:S01]  /*1f20*/  IMAD.U32 R4, R4, 0x2, R25.reuse ;  /* 0x0000000204047824 */ /* 0x100fe200078e0019 */
[----:B------:R-:W-:Y:S01]  /*1f30*/  PRMT R25, R25, 0x7632, R25 ;  /* 0x0000763219197816 */ /* 0x000fe20000000019 */
[--C-:B------:R-:W-:Y:S01]  /*1f40*/  @!P1 IMAD.U32 R8, R8, 0x2, R17.reuse ;  /* 0x0000000208089824 */ /* 0x100fe200078e0011 */
[----:B------:R-:W-:Y:S01]  /*1f50*/  @!P1 PRMT R17, R17, 0x7632, R17 ;  /* 0x0000763211119816 */ /* 0x000fe20000000011 */
[--C-:B------:R-:W-:Y:S01]  /*1f60*/  IMAD.U32 R9, R9, 0x2, R14.reuse ;  /* 0x0000000209097824 */ /* 0x100fe200078e000e */
[----:B------:R-:W-:Y:S01]  /*1f70*/  PRMT R14, R14, 0x7632, R14 ;  /* 0x000076320e0e7816 */ /* 0x000fe2000000000e */
[----:B------:R-:W-:-:S02]  /*1f80*/  IMAD R25, R4, 0x2, R25 ;  /* 0x0000000204197824 */ /* 0x000fc400078e0219 */
[----:B------:R-:W-:Y:S02]  /*1f90*/  @!P1 IMAD R17, R8, 0x2, R17 ;  /* 0x0000000208119824 */ /* 0x000fe400078e0211 */
[----:B------:R-:W-:Y:S02]  /*1fa0*/  @!P2 IMAD R4, R5, 0x2, R6 ;  /* 0x000000020504a824 */ /* 0x000fe400078e0206 */
[----:B------:R-:W-:Y:S02]  /*1fb0*/  IMAD R6, R9, 0x2, R14 ;  /* 0x0000000209067824 */ /* 0x000fe400078e020e */
[--C-:B------:R-:W-:Y:S01]  /*1fc0*/  IMAD.U32 R5, R25, 0x2, R26.reuse ;  /* 0x0000000219057824 */ /* 0x100fe200078e001a */
[----:B------:R-:W-:Y:S01]  /*1fd0*/  PRMT R26, R26, 0x7632, R26 ;  /* 0x000076321a1a7816 */ /* 0x000fe2000000001a */
[--C-:B------:R-:W-:Y:S01]  /*1fe0*/  @!P1 IMAD.U32 R9, R17, 0x2, R18.reuse ;  /* 0x0000000211099824 */ /* 0x100fe200078e0012 */
[----:B------:R-:W-:-:S03]  /*1ff0*/  @!P1 PRMT R18, R18, 0x7632, R18 ;  /* 0x0000763212129816 */ /* 0x000fc60000000012 */
[----:B------:R-:W-:Y:S02]  /*2000*/  IMAD R8, R5, 0x2, R26 ;  /* 0x0000000205087824 */ /* 0x000fe400078e021a */
[----:B------:R-:W-:Y:S02]  /*2010*/  @!P1 IMAD R10, R9, 0x2, R18 ;  /* 0x00000002090a9824 */ /* 0x000fe400078e0212 */
[--C-:B------:R-:W-:Y:S01]  /*2020*/  @!P2 IMAD.U32 R4, R4, 0x2, R7.reuse ;  /* 0x000000020404a824 */ /* 0x100fe200078e0007 */
[----:B------:R-:W-:Y:S01]  /*2030*/  @!P2 PRMT R7, R7, 0x7632, R7 ;  /* 0x000076320707a816 */ /* 0x000fe20000000007 */
[--C-:B------:R-:W-:Y:S01]  /*2040*/  IMAD.U32 R6, R6, 0x2, R15.reuse ;  /* 0x0000000206067824 */ /* 0x100fe200078e000f */
[----:B------:R-:W-:Y:S01]  /*2050*/  PRMT R15, R15, 0x7632, R15 ;  /* 0x000076320f0f7816 */ /* 0x000fe2000000000f */
[--C-:B------:R-:W-:Y:S01]  /*2060*/  IMAD.U32 R8, R8, 0x2, R27.reuse ;  /* 0x0000000208087824 */ /* 0x100fe200078e001b */
[----:B------:R-:W-:Y:S01]  /*2070*/  PRMT R27, R27, 0x7632, R27 ;  /* 0x000076321b1b7816 */ /* 0x000fe2000000001b */
[--C-:B------:R-:W-:Y:S01]  /*2080*/  @!P1 IMAD.U32 R10, R10, 0x2, R19.reuse ;  /* 0x000000020a0a9824 */ /* 0x100fe200078e0013 */
[----:B------:R-:W-:Y:S01]  /*2090*/  @!P1 PRMT R19, R19, 0x7632, R19 ;  /* 0x0000763213139816 */ /* 0x000fe20000000013 */
[----:B------:R-:W-:-:S02]  /*20a0*/  @!P2 IMAD R4, R4, 0x2, R7 ;  /* 0x000000020404a824 */ /* 0x000fc400078e0207 */
[----:B------:R-:W-:Y:S02]  /*20b0*/  IMAD R6, R6, 0x2, R15 ;  /* 0x0000000206067824 */ /* 0x000fe400078e020f */
[----:B------:R-:W-:Y:S02]  /*20c0*/  IMAD R8, R8, 0x2, R27 ;  /* 0x0000000208087824 */ /* 0x000fe400078e021b */
[----:B------:R-:W-:Y:S01]  /*20d0*/  @!P1 IMAD R10, R10, 0x2, R19 ;  /* 0x000000020a0a9824 */ /* 0x000fe200078e0213 */
[----:B------:R-:W-:Y:S01]  /*20e0*/  @!P2 LOP3.LUT R4, R4, 0xffff, RZ, 0xc0, !PT ;  /* 0x0000ffff0404a812 */ /* 0x000fe200078ec0ff */
[----:B------:R-:W-:Y:S01]  /*20f0*/  @!P2 IMAD.MOV.U32 R5, RZ, RZ, RZ ;  /* 0x000000ffff05a224 */ /* 0x000fe200078e00ff */
[----:B------:R-:W-:Y:S01]  /*2100*/  LOP3.LUT R6, R6, 0xffff, RZ, 0xc0, !PT ;  /* 0x0000ffff06067812 */ /* 0x000fe200078ec0ff */
[----:B------:R-:W-:Y:S01]  /*2110*/  IMAD.MOV.U32 R7, RZ, RZ, RZ ;  /* 0x000000ffff077224 */ /* 0x000fe200078e00ff */
[----:B------:R-:W-:Y:S01]  /*2120*/  LOP3.LUT R8, R8, 0xffff, RZ, 0xc0, !PT ;  /* 0x0000ffff08087812 */ /* 0x000fe200078ec0ff */
[----:B------:R-:W-:Y:S01]  /*2130*/  IMAD.MOV.U32 R9, RZ, RZ, RZ ;  /* 0x000000ffff097224 */ /* 0x000fe200078e00ff */
[----:B------:R-:W-:Y:S01]  /*2140*/  @!P1 LOP3.LUT R10, R10, 0xffff, RZ, 0xc0, !PT ;  /* 0x0000ffff0a0a9812 */ /* 0x000fe200078ec0ff */
[----:B------:R-:W-:Y:S01]  /*2150*/  @!P1 IMAD.MOV.U32 R11, RZ, RZ, RZ ;  /* 0x000000ffff0b9224 */ /* 0x000fe200078e00ff */
[----:B------:R0:W-:Y:S04]  /*2160*/  @!P2 STG.E.64 desc[UR4][R32.64+0x60], R4 ;  /* 0x000060042000a986 */ /* 0x0001e8000c101b04 */
[----:B------:R0:W-:Y:S04]  /*2170*/  STG.E.64 desc[UR4][R30.64+0x80], R6 ;  /* 0x000080061e007986 */ /* 0x0001e8000c101b04 */
[----:B------:R0:W-:Y:S04]  /*2180*/  STG.E.64 desc[UR4][R30.64+0x88], R8 ;  /* 0x000088081e007986 */ /* 0x0001e8000c101b04 */
[----:B------:R0:W-:Y:S01]  /*2190*/  @!P1 STG.E.64 desc[UR4][R32.64+0x90], R10 ;  /* 0x0000900a20009986 */ /* 0x0001e2000c101b04 */
[----:B------:R-:W-:-:S04]  /*21a0*/  VIADD R20, R2, 0xffffff99 ;  /* 0xffffff9902147836 */ /* 0x000fc80000000000 */
[----:B------:R-:W-:Y:S01]  /*21b0*/  IMAD R20, R20, 0x2, R1 ;  /* 0x0000000214147824 */ /* 0x000fe200078e0201 */
[----:B------:R-:W-:Y:S06]  /*21c0*/  @P0 BRA `(.L_x_52) ;  /* 0x0000000000140947 */ /* 0x000fec0003800000 */
[----:B------:R-:W-:-:S13]  /*21d0*/  ISETP.GT.U32.AND P4, PT, R2, 0x7f, PT ;  /* 0x0000007f0200780c */ /* 0x000fda0003f84070 */
[----:B------:R-:W-:Y:S05]  /*21e0*/  @P4 BREAK.RELIABLE B0 ;  /* 0x0000000000004942 */ /* 0x000fea0003800100 */
[----:B------:R-:W-:Y:S05]  /*21f0*/  @P4 BRA `(.L_x_53) ;  /* 0x0000000000844947 */ /* 0x000fea0003800000 */
[----:B0-----:R-:W2:Y:S04]  /*2200*/  LDL.U16 R5, [R20] ;  /* 0x0000000014057983 */ /* 0x001ea80000100400 */
[----:B--2---:R1:W-:Y:S02]  /*2210*/  STL.U16 [R28+0x100], R5 ;  /* 0x000100051c007387 */ /* 0x0043e40000100400 */
.L_x_52:
[----:B------:R-:W-:Y:S05]  /*2220*/  @P1 BREAK.RELIABLE B0 ;  /* 0x0000000000001942 */ /* 0x000fea0003800100 */
[----:B------:R-:W-:Y:S05]  /*2230*/  @P1 BRA `(.L_x_53) ;  /* 0x0000000000741947 */ /* 0x000fea0003800000 */
[----:B------:R-:W-:Y:S05]  /*2240*/  BSYNC.RELIABLE B0 ;  /* 0x0000000000007941 */ /* 0x000fea0003800100 */
.L_x_51:
[----:B01----:R-:W2:Y:S04]  /*2250*/  LDL.128 R4, [R0+0x100] ;  /* 0x0001000000047983 */ /* 0x003ea80000100c00 */
        /* <DEDUP_REMOVED lines=10> */
[----:B------:R-:W-:-:S04]  /*2300*/  IMAD.U32 R7, R6, 0x2, R7 ;  /* 0x0000000206077824 */ /* 0x000fc800078e0007 */
[--C-:B------:R-:W-:Y:S01]  /*2310*/  IMAD R5, R7, 0x2, R4.reuse ;  /* 0x0000000207057824 */ /* 0x100fe200078e0204 */
[----:B---3--:R-:W-:-:S03]  /*2320*/  PRMT R4, R8, 0x7632, R4 ;  /* 0x0000763208047816 */ /* 0x008fc60000000004 */
        /* <DEDUP_REMOVED lines=12> */
[----:B------:R-:W-:-:S05]  /*23f0*/  LOP3.LUT R4, R4, 0xffff, RZ, 0xc0, !PT ;  /* 0x0000ffff04047812 */ /* 0x000fca00078ec0ff */
[----:B------:R2:W-:Y:S02]  /*2400*/  STG.E.64 desc[UR4][R32.64+0xc0], R4 ;  /* 0x0000c00420007986 */ /* 0x0005e4000c101b04 */
.L_x_53:
[----:B------:R-:W-:Y:S05]  /*2410*/  BSYNC.RECONVERGENT B1 ;  /* 0x0000000000017941 */ /* 0x000fea0003800200 */
.L_x_50:
[----:B------:R-:W-:Y:S05]  /*2420*/  WARPSYNC.ALL ;  /* 0x0000000000007948 */ /* 0x000fea0003800000 */
[----:B------:R-:W3:Y:S04]  /*2430*/  LDL.128 R16, [R1+0x1c0] ;  /* 0x0001c00001107983 */ /* 0x000ee80000100c00 */
[----:B012---:R-:W2:Y:S04]  /*2440*/  LDL.128 R4, [R1+0x1e0] ;  /* 0x0001e00001047983 */ /* 0x007ea80000100c00 */
[----:B------:R-:W4:Y:S04]  /*2450*/  LDL.128 R12, [R1+0x1f0] ;  /* 0x0001f000010c7983 */ /* 0x000f280000100c00 */
[----:B------:R-:W5:Y:S01]  /*2460*/  LDL.128 R8, [R1+0x1d0] ;  /* 0x0001d00001087983 */ /* 0x000f620000100c00 */
[----:B------:R-:W-:Y:S01]  /*2470*/  ISETP.GT.U32.AND P4, PT, R2, 0x7f, PT ;  /* 0x0000007f0200780c */ /* 0x000fe20003f84070 */
[----:B------:R-:W-:Y:S01]  /*2480*/  BSSY.RECONVERGENT B1, `(.L_x_54) ;  /* 0x0000076000017945 */ /* 0x000fe20003800200 */
[----:B---3--:R-:W-:-:S05]  /*2490*/  PRMT R21, R16, 0x7632, R21 ;  /* 0x0000763210157816 */ /* 0x008fca0000000015 */
[--C-:B------:R-:W-:Y:S01]  /*24a0*/  IMAD R16, R16, 0x2, R21.reuse ;  /* 0x0000000210107824 */ /* 0x100fe200078e0215 */
[----:B--2---:R-:W-:-:S05]  /*24b0*/  PRMT R21, R4, 0x7632, R21 ;  /* 0x0000763204157816 */ /* 0x004fca0000000015 */
[----:B------:R-:W-:Y:S02]  /*24c0*/  IMAD R22, R4, 0x2, R21 ;  /* 0x0000000204167824 */ /* 0x000fe400078e0215 */
[--C-:B------:R-:W-:Y:S01]  /*24d0*/  IMAD.U32 R4, R16, 0x2, R17.reuse ;  /* 0x0000000210047824 */ /* 0x100fe200078e0011 */
[----:B------:R-:W-:-:S05]  /*24e0*/  PRMT R17, R17, 0x7632, R17 ;  /* 0x0000763211117816 */ /* 0x000fca0000000011 */
[----:B------:R-:W-:Y:S02]  /*24f0*/  IMAD R17, R4, 0x2, R17 ;  /* 0x0000000204117824 */ /* 0x000fe400078e0211 */
[--C-:B------:R-:W-:Y:S01]  /*2500*/  IMAD.U32 R4, R22, 0x2, R5.reuse ;  /* 0x0000000216047824 */ /* 0x100fe200078e0005 */
[----:B------:R-:W-:-:S05]  /*2510*/  PRMT R5, R5, 0x7632, R5 ;  /* 0x0000763205057816 */ /* 0x000fca0000000005 */
[----:B------:R-:W-:-:S04]  /*2520*/  IMAD R5, R4, 0x2, R5 ;  /* 0x0000000204057824 */ /* 0x000fc800078e0205 */
[--C-:B------:R-:W-:Y:S01]  /*2530*/  IMAD.U32 R5, R5, 0x2, R6.reuse ;  /* 0x0000000205057824 */ /* 0x100fe200078e0006 */
[----:B------:R-:W-:Y:S01]  /*2540*/  PRMT R6, R6, 0x7632, R6 ;  /* 0x0000763206067816 */ /* 0x000fe20000000006 */
[--C-:B------:R-:W-:Y:S01]  /*2550*/  IMAD.U32 R17, R17, 0x2, R18.reuse ;  /* 0x0000000211117824 */ /* 0x100fe200078e0012 */
[----:B------:R-:W-:-:S03]  /*2560*/  PRMT R18, R18, 0x7632, R18 ;  /* 0x0000763212127816 */ /* 0x000fc60000000012 */
[----:B------:R-:W-:Y:S02]  /*2570*/  IMAD R6, R5, 0x2, R6 ;  /* 0x0000000205067824 */ /* 0x000fe400078e0206 */
[----:B------:R-:W-:Y:S02]  /*2580*/  IMAD R4, R17, 0x2, R18 ;  /* 0x0000000211047824 */ /* 0x000fe400078e0212 */
[--C-:B------:R-:W-:Y:S01]  /*2590*/  IMAD.U32 R6, R6, 0x2, R7.reuse ;  /* 0x0000000206067824 */ /* 0x100fe200078e0007 */
[----:B------:R-:W-:Y:S01]  /*25a0*/  PRMT R7, R7, 0x7632, R7 ;  /* 0x0000763207077816 */ /* 0x000fe20000000007 */
[--C-:B------:R-:W-:Y:S01]  /*25b0*/  IMAD.U32 R4, R4, 0x2, R19.reuse ;  /* 0x0000000204047824 */ /* 0x100fe200078e0013 */
[----:B------:R-:W-:-:S03]  /*25c0*/  PRMT R19, R19, 0x7632, R19 ;  /* 0x0000763213137816 */ /* 0x000fc60000000013 */
[----:B------:R-:W-:Y:S02]  /*25d0*/  IMAD R7, R6, 0x2, R7 ;  /* 0x0000000206077824 */ /* 0x000fe400078e0207 */
[----:B------:R-:W-:Y:S02]  /*25e0*/  IMAD R5, R4, 0x2, R19 ;  /* 0x0000000204057824 */ /* 0x000fe400078e0213 */
[--C-:B----4-:R-:W-:Y:S01]  /*25f0*/  IMAD.U32 R7, R7, 0x2, R12.reuse ;  /* 0x0000000207077824 */ /* 0x110fe200078e000c */
[----:B------:R-:W-:Y:S01]  /*2600*/  PRMT R12, R12, 0x7632, R12 ;  /* 0x000076320c0c7816 */ /* 0x000fe2000000000c */
[--C-:B-----5:R-:W-:Y:S01]  /*2610*/  IMAD.U32 R5, R5, 0x2, R8.reuse ;  /* 0x0000000205057824 */ /* 0x120fe200078e0008 */
[----:B------:R-:W-:-:S03]  /*2620*/  PRMT R8, R8, 0x7632, R8 ;  /* 0x0000763208087816 */ /* 0x000fc60000000008 */
[----:B------:R-:W-:Y:S02]  /*2630*/  IMAD R6, R7, 0x2, R12 ;  /* 0x0000000207067824 */ /* 0x000fe400078e020c */
[----:B------:R-:W-:Y:S02]  /*2640*/  IMAD R8, R5, 0x2, R8 ;  /* 0x0000000205087824 */ /* 0x000fe400078e0208 */
[--C-:B------:R-:W-:Y:S01]  /*2650*/  IMAD.U32 R6, R6, 0x2, R13.reuse ;  /* 0x0000000206067824 */ /* 0x100fe200078e000d */
[----:B------:R-:W-:Y:S02]  /*2660*/  PRMT R13, R13, 0x7632, R13 ;  /* 0x000076320d0d7816 */ /* 0x000fe4000000000d */
[----:B------:R-:W-:Y:S01]  /*2670*/  PRMT R4, R9, 0x7632, R4 ;  /* 0x0000763209047816 */ /* 0x000fe20000000004 */
[----:B------:R-:W-:Y:S02]  /*2680*/  IMAD.U32 R9, R8, 0x2, R9 ;  /* 0x0000000208097824 */ /* 0x000fe400078e0009 */
[----:B------:R-:W-:-:S02]  /*2690*/  IMAD R7, R6, 0x2, R13 ;  /* 0x0000000206077824 */ /* 0x000fc400078e020d */
[--C-:B------:R-:W-:Y:S01]  /*26a0*/  IMAD R5, R9, 0x2, R4.reuse ;  /* 0x0000000209057824 */ /* 0x100fe200078e0204 */
[----:B------:R-:W-:Y:S01]  /*26b0*/  PRMT R4, R10, 0x7632, R4 ;  /* 0x000076320a047816 */ /* 0x000fe20000000004 */
[--C-:B------:R-:W-:Y:S01]  /*26c0*/  IMAD.U32 R7, R7, 0x2, R14.reuse ;  /* 0x0000000207077824 */ /* 0x100fe200078e000e */
[----:B------:R-:W-:Y:S01]  /*26d0*/  PRMT R14, R14, 0x7632, R14 ;  /* 0x000076320e0e7816 */ /* 0x000fe2000000000e */
[----:B------:R-:W-:-:S04]  /*26e0*/  IMAD.U32 R5, R5, 0x2, R10 ;  /* 0x0000000205057824 */ /* 0x000fc800078e000a */
[----:B------:R-:W-:Y:S02]  /*26f0*/  IMAD R6, R5, 0x2, R4 ;  /* 0x0000000205067824 */ /* 0x000fe400078e0204 */
[----:B------:R-:W-:Y:S01]  /*2700*/  IMAD R14, R7, 0x2, R14 ;  /* 0x00000002070e7824 */ /* 0x000fe200078e020e */
[----:B------:R-:W-:Y:S01]  /*2710*/  PRMT R4, R11, 0x7632, R4 ;  /* 0x000076320b047816 */ /* 0x000fe20000000004 */
[----:B------:R-:W-:Y:S02]  /*2720*/  IMAD.U32 R11, R6, 0x2, R11 ;  /* 0x00000002060b7824 */ /* 0x000fe400078e000b */
[--C-:B------:R-:W-:Y:S01]  /*2730*/  IMAD.U32 R6, R14, 0x2, R15.reuse ;  /* 0x000000020e067824 */ /* 0x100fe200078e000f */
[----:B------:R-:W-:Y:S01]  /*2740*/  PRMT R15, R15, 0x7632, R15 ;  /* 0x000076320f0f7816 */ /* 0x000fe2000000000f */
[----:B------:R-:W-:-:S04]  /*2750*/  IMAD R4, R11, 0x2, R4 ;  /* 0x000000020b047824 */ /* 0x000fc800078e0204 */
[----:B------:R-:W-:Y:S01]  /*2760*/  IMAD R6, R6, 0x2, R15 ;  /* 0x0000000206067824 */ /* 0x000fe200078e020f */
[----:B------:R-:W-:Y:S01]  /*2770*/  LOP3.LUT R4, R4, 0xffff, RZ, 0xc0, !PT ;  /* 0x0000ffff04047812 */ /* 0x000fe200078ec0ff */
[----:B------:R-:W-:Y:S02]  /*2780*/  IMAD.MOV.U32 R5, RZ, RZ, RZ ;  /* 0x000000ffff057224 */ /* 0x000fe400078e00ff */
[----:B------:R-:W-:Y:S01]  /*2790*/  IMAD.MOV.U32 R7, RZ, RZ, RZ ;  /* 0x000000ffff077224 */ /* 0x000fe200078e00ff */
[----:B------:R-:W-:Y:S02]  /*27a0*/  LOP3.LUT R6, R6, 0xffff, RZ, 0xc0, !PT ;  /* 0x0000ffff06067812 */ /* 0x000fe400078ec0ff */
[----:B------:R0:W-:Y:S04]  /*27b0*/  STG.E.64 desc[UR4][R30.64+0xf0], R4 ;  /* 0x0000f0041e007986 */ /* 0x0001e8000c101b04 */
[----:B------:R0:W-:Y:S01]  /*27c0*/  STG.E.64 desc[UR4][R30.64+0xf8], R6 ;  /* 0x0000f8061e007986 */ /* 0x0001e2000c101b04 */
[----:B------:R-:W-:Y:S05]  /*27d0*/  @!P0 BRA P4, `(.L_x_55) ;  /* 0x0000000400008947 */ /* 0x000fea0002000000 */
[----:B0-----:R-:W2:Y:S04]  /*27e0*/  @!P2 LDL.128 R4, [R0+0x80] ;  /* 0x000080000004a983 */ /* 0x001ea80000100c00 */
[----:B------:R-:W3:Y:S01]  /*27f0*/  @!P2 LDL.128 R8, [R0+0x90] ;  /* 0x000090000008a983 */ /* 0x000ee20000100c00 */
[----:B------:R-:W-:-:S13]  /*2800*/  ISETP.GT.U32.OR P0, PT, R2, 0x7f, P0 ;  /* 0x0000007f0200780c */ /* 0x000fda0000704470 */
[----:B------:R0:W5:Y:S01]  /*2810*/  @!P0 LDL.U16 R13, [R20] ;  /* 0x00000000140d8983 */ /* 0x0001620000100400 */
[----:B------:R-:W-:Y:S01]  /*2820*/  BSSY.RECONVERGENT B2, `(.L_x_56) ;  /* 0x0000038000027945 */ /* 0x000fe20003800200 */
        /* <DEDUP_REMOVED lines=9> */
[----:B------:R-:W-:-:S05]  /*28c0*/  @!P2 PRMT R7, R7, 0x7632, R7 ;  /* 0x000076320707a816 */ /* 0x000fca0000000007 */
[----:B------:R-:W-:Y:S01]  /*28d0*/  @!P2 IMAD R5, R2, 0x2, R7 ;  /* 0x000000020205a824 */ /* 0x000fe200078e0207 */
[----:B---3--:R-:W-:-:S03]  /*28e0*/  @!P2 PRMT R2, R8, 0x7632, R2 ;  /* 0x000076320802a816 */ /* 0x008fc60000000002 */
[----:B------:R-:W-:-:S04]  /*28f0*/  @!P2 IMAD.U32 R5, R5, 0x2, R8 ;  /* 0x000000020505a824 */ /* 0x000fc800078e0008 */
[--C-:B------:R-:W-:Y:S01]  /*2900*/  @!P2 IMAD R4, R5, 0x2, R2.reuse ;  /* 0x000000020504a824 */ /* 0x100fe200078e0202 */
[----:B------:R-:W-:-:S03]  /*2910*/  @!P2 PRMT R2, R9, 0x7632, R2 ;  /* 0x000076320902a816 */ /* 0x000fc60000000002 */
[----:B------:R-:W-:-:S04]  /*2920*/  @!P2 IMAD.U32 R9, R4, 0x2, R9 ;  /* 0x000000020409a824 */ /* 0x000fc800078e0009 */
[--C-:B------:R-:W-:Y:S01]  /*2930*/  @!P2 IMAD R5, R9, 0x2, R2.reuse ;  /* 0x000000020905a824 */ /* 0x100fe200078e0202 */
[----:B------:R-:W-:-:S03]  /*2940*/  @!P2 PRMT R2, R10, 0x7632, R2 ;  /* 0x000076320a02a816 */ /* 0x000fc60000000002 */
[----:B------:R-:W-:-:S04]  /*2950*/  @!P2 IMAD.U32 R5, R5, 0x2, R10 ;  /* 0x000000020505a824 */ /* 0x000fc800078e000a */
[--C-:B------:R-:W-:Y:S01]  /*2960*/  @!P2 IMAD R4, R5, 0x2, R2.reuse ;  /* 0x000000020504a824 */ /* 0x100fe200078e0202 */
[----:B------:R-:W-:-:S03]  /*2970*/  @!P2 PRMT R2, R11, 0x7632, R2 ;  /* 0x000076320b02a816 */ /* 0x000fc60000000002 */
[----:B------:R-:W-:-:S04]  /*2980*/  @!P2 IMAD.U32 R11, R4, 0x2, R11 ;  /* 0x00000002040ba824 */ /* 0x000fc800078e000b */
[----:B------:R-:W-:-:S05]  /*2990*/  @!P2 IMAD R2, R11, 0x2, R2 ;  /* 0x000000020b02a824 */ /* 0x000fca00078e0202 */
[----:B------:R-:W-:Y:S01]  /*29a0*/  @!P2 LOP3.LUT R2, R2, 0xffff, RZ, 0xc0, !PT ;  /* 0x0000ffff0202a812 */ /* 0x000fe200078ec0ff */
[----:B0-----:R-:W-:Y:S06]  /*29b0*/  @P3 BRA `(.L_x_57) ;  /* 0x0000000000783947 */ /* 0x001fec0003800000 */
[----:B------:R-:W-:-:S04]  /*29c0*/  VIADD R4, R3, 0xffffffe0 ;  /* 0xffffffe003047836 */ /* 0x000fc80000000000 */
        /* <DEDUP_REMOVED lines=29> */
.L_x_57:
[----:B------:R-:W-:Y:S05]  /*2ba0*/  BSYNC.RECONVERGENT B2 ;  /* 0x0000000000027941 */ /* 0x000fea0003800200 */
.L_x_56:
[----:B------:R-:W-:Y:S01]  /*2bb0*/  @!P2 IMAD.MOV.U32 R3, RZ, RZ, RZ ;  /* 0x000000ffff03a224 */ /* 0x000fe200078e00ff */
[----:B-----5:R1:W-:Y:S04]  /*2bc0*/  @!P0 STL.U16 [R28+0x100], R13 ;  /* 0x0001000d1c008387 */ /* 0x0203e80000100400 */
[----:B------:R1:W-:Y:S02]  /*2bd0*/  @!P2 STG.E.64 desc[UR4][R32.64+0x120], R2 ;  /* 0x000120022000a986 */ /* 0x0003e4000c101b04 */
.L_x_55:
[----:B------:R-:W-:Y:S05]  /*2be0*/  BSYNC.RECONVERGENT B1 ;  /* 0x0000000000017941 */ /* 0x000fea0003800200 */
.L_x_54:
[----:B0-----:R-:W1:Y:S04]  /*2bf0*/  LDL.128 R4, [R1+0x120] ;  /* 0x0001200001047983 */ /* 0x001e680000100c00 */
[----:B------:R-:W2:Y:S04]  /*2c00*/  LDL.128 R24, [R1+0x100] ;  /* 0x0001000001187983 */ /* 0x000ea80000100c00 */
[----:B------:R-:W3:Y:S04]  /*2c10*/  @!P1 LDL.128 R8, [R0+0x140] ;  /* 0x0001400000089983 */ /* 0x000ee80000100c00 */
[----:B------:R-:W4:Y:S04]  /*2c20*/  LDL.128 R16, [R1+0x130] ;  /* 0x0001300001107983 */ /* 0x000f280000100c00 */
[----:B------:R-:W5:Y:S01]  /*2c30*/  @!P1 LDL.128 R20, [R0+0x150] ;  /* 0x0001500000149983 */ /* 0x000f620000100c00 */
[----:B-1----:R-:W-:-:S05]  /*2c40*/  PRMT R13, R4, 0x7632, R13 ;  /* 0x00007632040d7816 */ /* 0x002fca000000000d */
[----:B------:R-:W-:Y:S02]  /*2c50*/  IMAD R4, R4, 0x2, R13 ;  /* 0x0000000204047824 */ /* 0x000fe400078e020d */
[----:B------:R-:W5:Y:S01]  /*2c60*/  LDL.128 R12, [R1+0x110] ;  /* 0x00011000010c7983 */ /* 0x000f620000100c00 */
[----:B--2---:R-:W-:-:S05]  /*2c70*/  PRMT R3, R24, 0x7632, R3 ;  /* 0x0000763218037816 */ /* 0x004fca0000000003 */
[----:B------:R-:W-:-:S04]  /*2c80*/  IMAD R2, R24, 0x2, R3 ;  /* 0x0000000218027824 */ /* 0x000fc800078e0203 */
[--C-:B------:R-:W-:Y:S01]  /*2c90*/  IMAD.U32 R2, R2, 0x2, R25.reuse ;  /* 0x0000000202027824 */ /* 0x100fe200078e0019 */
[----:B------:R-:W-:Y:S01]  /*2ca0*/  PRMT R25, R25, 0x7632, R25 ;  /* 0x0000763219197816 */ /* 0x000fe20000000019 */
[----:B------:R-:W-:Y:S01]  /*2cb0*/  IMAD.U32 R4, R4, 0x2, R5 ;  /* 0x0000000204047824 */ /* 0x000fe200078e0005 */
[----:B------:R-:W-:-:S03]  /*2cc0*/  PRMT R3, R5, 0x7632, R3 ;  /* 0x0000763205037816 */ /* 0x000fc60000000003 */
[--C-:B------:R-:W-:Y:S01]  /*2cd0*/  IMAD R5, R2, 0x2, R25.reuse ;  /* 0x0000000202057824 */ /* 0x100fe200078e0219 */
[----:B---3--:R-:W-:-:S05]  /*2ce0*/  @!P1 PRMT R25, R8, 0x7632, R25 ;  /* 0x0000763208199816 */ /* 0x008fca0000000019 */
[----:B------:R-:W-:-:S04]  /*2cf0*/  @!P1 IMAD R2, R8, 0x2, R25 ;  /* 0x0000000208029824 */ /* 0x000fc800078e0219 */
[--C-:B------:R-:W-:Y:S01]  /*2d00*/  @!P1 IMAD.U32 R2, R2, 0x2, R9.reuse ;  /* 0x0000000202029824 */ /* 0x100fe200078e0009 */
[----:B------:R-:W-:Y:S01]  /*2d10*/  @!P1 PRMT R9, R9, 0x7632, R9 ;  /* 0x0000763209099816 */ /* 0x000fe20000000009 */
[----:B------:R-:W-:-:S04]  /*2d20*/  IMAD R3, R4, 0x2, R3 ;  /* 0x0000000204037824 */ /* 0x000fc800078e0203 */
[----:B------:R-:W-:Y:S01]  /*2d30*/  @!P1 IMAD R9, R2, 0x2, R9 ;  /* 0x0000000202099824 */ /* 0x000fe200078e0209 */
[----:B------:R-:W-:Y:S01]  /*2d40*/  PRMT R2, R26, 0x7632, R2 ;  /* 0x000076321a027816 */ /* 0x000fe20000000002 */
[--C-:B------:R-:W-:Y:S01]  /*2d50*/  IMAD.U32 R3, R3, 0x2, R6.reuse ;  /* 0x0000000203037824 */ /* 0x100fe200078e0006 */
[----:B------:R-:W-:Y:S01]  /*2d60*/  PRMT R6, R6, 0x7632, R6 ;  /* 0x0000763206067816 */ /* 0x000fe20000000006 */
[--C-:B------:R-:W-:Y:S01]  /*2d70*/  @!P1 IMAD.U32 R9, R9, 0x2, R10.reuse ;  /* 0x0000000209099824 */ /* 0x100fe200078e000a */
[----:B------:R-:W-:Y:S01]  /*2d80*/  @!P1 PRMT R10, R10, 0x7632, R10 ;  /* 0x000076320a0a9816 */ /* 0x000fe2000000000a */
[----:B------:R-:W-:Y:S02]  /*2d90*/  IMAD.U32 R5, R5, 0x2, R26 ;  /* 0x0000000205057824 */ /* 0x000fe400078e001a */
[----:B------:R-:W-:Y:S02]  /*2da0*/  IMAD R4, R3, 0x2, R6 ;  /* 0x0000000203047824 */ /* 0x000fe400078e0206 */
[----:B------:R-:W-:-:S02]  /*2db0*/  IMAD R2, R5, 0x2, R2 ;  /* 0x0000000205027824 */ /* 0x000fc400078e0202 */
[----:B------:R-:W-:Y:S02]  /*2dc0*/  @!P1 IMAD R6, R9, 0x2, R10 ;  /* 0x0000000209069824 */ /* 0x000fe400078e020a */
[--C-:B------:R-:W-:Y:S01]  /*2dd0*/  IMAD.U32 R2, R2, 0x2, R27.reuse ;  /* 0x0000000202027824 */ /* 0x100fe200078e001b */
[----:B------:R-:W-:Y:S01]  /*2de0*/  PRMT R27, R27, 0x7632, R27 ;  /* 0x000076321b1b7816 */ /* 0x000fe2000000001b */
[--C-:B------:R-:W-:Y:S01]  /*2df0*/  IMAD.U32 R4, R4, 0x2, R7.reuse ;  /* 0x0000000204047824 */ /* 0x100fe200078e0007 */
[----:B------:R-:W-:Y:S01]  /*2e00*/  PRMT R7, R7, 0x7632, R7 ;  /* 0x0000763207077816 */ /* 0x000fe20000000007 */
[--C-:B------:R-:W-:Y:S01]  /*2e10*/  @!P1 IMAD.U32 R6, R6, 0x2, R11.reuse ;  /* 0x0000000206069824 */ /* 0x100fe200078e000b */
[----:B------:R-:W-:Y:S01]  /*2e20*/  @!P1 PRMT R11, R11, 0x7632, R11 ;  /* 0x000076320b0b9816 */ /* 0x000fe2000000000b */
[----:B------:R-:W-:Y:S02]  /*2e30*/  IMAD R3, R2, 0x2, R27 ;  /* 0x0000000202037824 */ /* 0x000fe400078e021b */
[----:B------:R-:W-:-:S02]  /*2e40*/  IMAD R5, R4, 0x2, R7 ;  /* 0x0000000204057824 */ /* 0x000fc400078e0207 */
[----:B------:R-:W-:Y:S02]  /*2e50*/  @!P1 IMAD R7, R6, 0x2, R11 ;  /* 0x0000000206079824 */ /* 0x000fe400078e020b */
[--C-:B----4-:R-:W-:Y:S01]  /*2e60*/  IMAD.U32 R5, R5, 0x2, R16.reuse ;  /* 0x0000000205057824 */ /* 0x110fe200078e0010 */
[----:B------:R-:W-:Y:S01]  /*2e70*/  PRMT R16, R16, 0x7632, R16 ;  /* 0x0000763210107816 */ /* 0x000fe20000000010 */
[--C-:B-----5:R-:W-:Y:S01]  /*2e80*/  @!P1 IMAD.U32 R7, R7, 0x2, R20.reuse ;  /* 0x0000000207079824 */ /* 0x120fe200078e0014 */
[----:B------:R-:W-:-:S03]  /*2e90*/  @!P1 PRMT R20, R20, 0x7632, R20 ;  /* 0x0000763214149816 */ /* 0x000fc60000000014 */
[----:B------:R-:W-:Y:S02]  /*2ea0*/  IMAD R4, R5, 0x2, R16 ;  /* 0x0000000205047824 */ /* 0x000fe400078e0210 */
[----:B------:R-:W-:Y:S02]  /*2eb0*/  @!P1 IMAD R6, R7, 0x2, R20 ;  /* 0x0000000207069824 */ /* 0x000fe400078e0214 */
[--C-:B------:R-:W-:Y:S01]  /*2ec0*/  IMAD.U32 R4, R4, 0x2, R17.reuse ;  /* 0x0000000204047824 */ /* 0x100fe200078e0011 */
[----:B------:R-:W-:Y:S01]  /*2ed0*/  PRMT R17, R17, 0x7632, R17 ;  /* 0x0000763211117816 */ /* 0x000fe20000000011 */
[--C-:B------:R-:W-:Y:S01]  /*2ee0*/  @!P1 IMAD.U32 R6, R6, 0x2, R21.reuse ;  /* 0x0000000206069824 */ /* 0x100fe200078e0015 */
        /* <DEDUP_REMOVED lines=15> */
[----:B------:R-:W-:Y:S01]  /*2fe0*/  IMAD.MOV.U32 R5, RZ, RZ, RZ ;  /* 0x000000ffff057224 */ /* 0x000fe200078e00ff */
[----:B------:R-:W-:Y:S01]  /*2ff0*/  LOP3.LUT R4, R4, 0xffff, RZ, 0xc0, !PT ;  /* 0x0000ffff04047812 */ /* 0x000fe200078ec0ff */
[----:B------:R-:W-:Y:S01]  /*3000*/  @!P1 IMAD.MOV.U32 R7, RZ, RZ, RZ ;  /* 0x000000ffff079224 */ /* 0x000fe200078e00ff */
[----:B------:R-:W-:-:S03]  /*3010*/  @!P1 LOP3.LUT R6, R6, 0xffff, RZ, 0xc0, !PT ;  /* 0x0000ffff06069812 */ /* 0x000fc600078ec0ff */
[----:B------:R0:W-:Y:S01]  /*3020*/  STG.E.64 desc[UR4][R30.64+0x148], R4 ;  /* 0x000148041e007986 */ /* 0x0001e2000c101b04 */
[--C-:B------:R-:W-:Y:S01]  /*3030*/  IMAD.U32 R3, R3, 0x2, R12.reuse ;  /* 0x0000000203037824 */ /* 0x100fe200078e000c */
[----:B------:R-:W-:-:S05]  /*3040*/  PRMT R12, R12, 0x7632, R12 ;  /* 0x000076320c0c7816 */ /* 0x000fca000000000c */
[----:B------:R-:W-:-:S04]  /*3050*/  IMAD R2, R3, 0x2, R12 ;  /* 0x0000000203027824 */ /* 0x000fc800078e020c */
        /* <DEDUP_REMOVED lines=8> */
[----:B------:R-:W-:Y:S02]  /*30e0*/  IMAD R2, R2, 0x2, R15 ;  /* 0x0000000202027824 */ /* 0x000fe400078e020f */
[----:B------:R-:W-:-:S03]  /*30f0*/  IMAD.MOV.U32 R3, RZ, RZ, RZ ;  /* 0x000000ffff037224 */ /* 0x000fc600078e00ff */
[----:B------:R-:W-:-:S05]  /*3100*/  LOP3.LUT R2, R2, 0xffff, RZ, 0xc0, !PT ;  /* 0x0000ffff02027812 */ /* 0x000fca00078ec0ff */
[----:B------:R0:W-:Y:S04]  /*3110*/  STG.E.64 desc[UR4][R30.64+0x140], R2 ;  /* 0x000140021e007986 */ /* 0x0001e8000c101b04 */
[----:B------:R0:W-:Y:S01]  /*3120*/  @!P1 STG.E.64 desc[UR4][R32.64+0x150], R6 ;  /* 0x0001500620009986 */ /* 0x0001e2000c101b04 */
[----:B------:R-:W-:Y:S05]  /*3130*/  @P2 EXIT ;  /* 0x000000000000294d */ /* 0x000fea0003800000 */
[----:B0-----:R-:W2:Y:S04]  /*3140*/  LDL.128 R4, [R0] ;  /* 0x0000000000047983 */ /* 0x001ea80000100c00 */
[----:B------:R-:W3:Y:S01]  /*3150*/  LDL.128 R8, [R0+0x10] ;  /* 0x0000100000087983 */ /* 0x000ee20000100c00 */
[----:B--2---:R-:W-:Y:S02]  /*3160*/  PRMT R3, R4, 0x7632, R3 ;  /* 0x0000763204037816 */ /* 0x004fe40000000003 */
[----:B------:R-:W-:Y:S02]  /*3170*/  PRMT R2, R5, 0x7632, R2 ;  /* 0x0000763205027816 */ /* 0x000fe40000000002 */
[----:B---3--:R-:W-:Y:S01]  /*3180*/  PRMT R0, R8, 0x7632, R0 ;  /* 0x0000763208007816 */ /* 0x008fe20000000000 */
[----:B------:R-:W-:-:S04]  /*3190*/  IMAD R4, R4, 0x2, R3 ;  /* 0x0000000204047824 */ /* 0x000fc800078e0203 */
[----:B------:R-:W-:-:S04]  /*31a0*/  IMAD.U32 R5, R4, 0x2, R5 ;  /* 0x0000000204057824 */ /* 0x000fc800078e0005 */
[--C-:B------:R-:W-:Y:S01]  /*31b0*/  IMAD R3, R5, 0x2, R2.reuse ;  /* 0x0000000205037824 */ /* 0x100fe200078e0202 */
[----:B------:R-:W-:-:S03]  /*31c0*/  PRMT R2, R6, 0x7632, R2 ;  /* 0x0000763206027816 */ /* 0x000fc60000000002 */
[----:B------:R-:W-:-:S04]  /*31d0*/  IMAD.U32 R3, R3, 0x2, R6 ;  /* 0x0000000203037824 */ /* 0x000fc800078e0006 */
[--C-:B------:R-:W-:Y:S01]  /*31e0*/  IMAD R4, R3, 0x2, R2.reuse ;  /* 0x0000000203047824 */ /* 0x100fe200078e0202 */
[----:B------:R-:W-:-:S03]  /*31f0*/  PRMT R2, R7, 0x7632, R2 ;  /* 0x0000763207027816 */ /* 0x000fc60000000002 */
[----:B------:R-:W-:-:S04]  /*3200*/  IMAD.U32 R7, R4, 0x2, R7 ;  /* 0x0000000204077824 */ /* 0x000fc800078e0007 */
        /* <DEDUP_REMOVED lines=14> */
[----:B------:R-:W-:Y:S01]  /*32f0*/  STG.E.64 desc[UR4][R32.64+0x180], R2 ;  /* 0x0001800220007986 */ /* 0x000fe2000c101b04 */
[----:B------:R-:W-:Y:S05]  /*3300*/  EXIT ;  /* 0x000000000000794d */ /* 0x000fea0003800000 */
.L_x_58:
        /* <DEDUP_REMOVED lines=15> */
.L_x_63:


//--------------------- .text._Z15IDEA_encryptionPtS_Pl --------------------------
	.section	.text._Z15IDEA_encryptionPtS_Pl,"ax",@progbits
	.align	128
        .global         _Z15IDEA_encryptionPtS_Pl
        .type           _Z15IDEA_encryptionPtS_Pl,@function
        .size           _Z15IDEA_encryptionPtS_Pl,(.L_x_64 - _Z15IDEA_encryptionPtS_Pl)
        .other          _Z15IDEA_encryptionPtS_Pl,@"STO_CUDA_ENTRY STV_DEFAULT"
_Z15IDEA_encryptionPtS_Pl:
.text._Z15IDEA_encryptionPtS_Pl:
[----:B------:R-:W-:Y:S01]  /*0000*/  LDC R1, c[0x0][0x37c] ;  /* 0x0000df00ff017b82 */ /* 0x000fe20000000800 */
[----:B------:R-:W0:Y:S07]  /*0010*/  S2R R0, SR_TID.X ;  /* 0x0000000000007919 */ /* 0x000e2e0000002100 */
[----:B------:R-:W1:Y:S01]  /*0020*/  LDC.64 R2, c[0x0][0x380] ;  /* 0x0000e000ff027b82 */ /* 0x000e620000000a00 */
[----:B------:R-:W2:Y:S01]  /*0030*/  LDCU.64 UR6, c[0x0][0x358] ;  /* 0x00006b00ff0677ac */ /* 0x000ea20008000a00 */
[----:B------:R-:W3:Y:S01]  /*0040*/  LDCU.64 UR4, c[0x0][0x390] ;  /* 0x00007200ff0477ac */ /* 0x000ee20008000a00 */
[----:B0-----:R-:W-:-:S04]  /*0050*/  IMAD.SHL.U32 R0, R0, 0x4, RZ ;  /* 0x0000000400007824 */ /* 0x001fc800078e00ff */
[----:B-1----:R-:W-:-:S05]  /*0060*/  IMAD.WIDE.U32 R2, R0, 0x2, R2 ;  /* 0x0000000200027825 */ /* 0x002fca00078e0002 */
[----:B--2---:R0:W5:Y:S04]  /*0070*/  LDG.E.U16 R13, desc[UR6][R2.64] ;  /* 0x00000006020d7981 */ /* 0x004168000c1e1500 */
[----:B------:R0:W5:Y:S04]  /*0080*/  LDG.E.U16 R9, desc[UR6][R2.64+0x6] ;  /* 0x0000060602097981 */ /* 0x000168000c1e1500 */
[----:B------:R0:W5:Y:S04]  /*0090*/  LDG.E.U16 R8, desc[UR6][R2.64+0x2] ;  /* 0x0000020602087981 */ /* 0x000168000c1e1500 */
[----:B------:R0:W5:Y:S01]  /*00a0*/  LDG.E.U16 R12, desc[UR6][R2.64+0x4] ;  /* 0x00000406020c7981 */ /* 0x000162000c1e1500 */
[----:B---3--:R-:W-:Y:S01]  /*00b0*/  UIADD3 UR4, UP0, UPT, UR4, 0x18, URZ ;  /* 0x0000001804047890 */ /* 0x008fe2000ff1e0ff */
[----:B------:R-:W-:-:S03]  /*00c0*/  IMAD.MOV.U32 R6, RZ, RZ, 0x8 ;  /* 0x00000008ff067424 */ /* 0x000fc600078e00ff */
[----:B------:R-:W-:Y:S02]  /*00d0*/  UIADD3.X UR5, UPT, UPT, URZ, UR5, URZ, UP0, !UPT ;  /* 0x00000005ff057290 */ /* 0x000fe400087fe4ff */
[----:B------:R-:W-:-:S04]  /*00e0*/  IMAD.U32 R4, RZ, RZ, UR4 ;  /* 0x00000004ff047e24 */ /* 0x000fc8000f8e00ff */
[----:B0-----:R-:W-:-:S07]  /*00f0*/  IMAD.U32 R5, RZ, RZ, UR5 ;  /* 0x00000005ff057e24 */ /* 0x001fce000f8e00ff */
.L_x_59:
[----:B0-----:R-:W2:Y:S01]  /*0100*/  LDG.E.64 R10, desc[UR6][R4.64+-0x18] ;  /* 0xffffe806040a7981 */ /* 0x001ea2000c1e1b00 */
[C---:B-----5:R-:W-:Y:S02]  /*0110*/  PRMT R7, R13.reuse, 0x9910, RZ ;  /* 0x000099100d077816 */ /* 0x060fe400000000ff */
[----:B------:R-:W-:Y:S02]  /*0120*/  LOP3.LUT R13, R13, 0xffff, RZ, 0xc0, !PT ;  /* 0x0000ffff0d0d7812 */ /* 0x000fe400078ec0ff */
[----:B------:R-:W-:-:S04]  /*0130*/  ISETP.NE.AND P1, PT, R7, RZ, PT ;  /* 0x000000ff0700720c */ /* 0x000fc80003f25270 */
[----:B------:R-:W-:Y:S02]  /*0140*/  SEL R13, R13, 0x10000, P1 ;  /* 0x000100000d0d7807 */ /* 0x000fe40000800000 */
[----:B--2---:R-:W-:-:S04]  /*0150*/  ISETP.NE.U32.AND P0, PT, R10, RZ, PT ;  /* 0x000000ff0a00720c */ /* 0x004fc80003f05070 */
[----:B------:R-:W-:-:S04]  /*0160*/  ISETP.NE.AND.EX P0, PT, R11, RZ, PT, P0 ;  /* 0x000000ff0b00720c */ /* 0x000fc80003f05300 */
[----:B------:R-:W-:Y:S02]  /*0170*/  SEL R7, R11, RZ, P0 ;  /* 0x000000ff0b077207 */ /* 0x000fe40000000000 */
[----:B------:R-:W-:-:S03]  /*0180*/  SEL R10, R10, 0x10000, P0 ;  /* 0x000100000a0a7807 */ /* 0x000fc60000000000 */
[-C--:B------:R-:W-:Y:S02]  /*0190*/  IMAD R7, R7, R13.reuse, RZ ;  /* 0x0000000d07077224 */ /* 0x080fe400078e02ff */
[----:B------:R-:W-:-:S04]  /*01a0*/  IMAD.WIDE.U32 R10, R10, R13, RZ ;  /* 0x0000000d0a0a7225 */ /* 0x000fc800078e00ff */
[----:B------:R-:W-:Y:S01]  /*01b0*/  IMAD.IADD R11, R11, 0x1, R7 ;  /* 0x000000010b0b7824 */ /* 0x000fe200078e0207 */
[----:B------:R-:W-:-:S04]  /*01c0*/  LOP3.LUT R7, R10, 0xffff, RZ, 0xc0, !PT ;  /* 0x0000ffff0a077812 */ /* 0x000fc800078ec0ff */
[----:B------:R-:W-:-:S04]  /*01d0*/  SHF.R.U64 R11, R10, 0x10, R11 ;  /* 0x000000100a0b7819 */ /* 0x000fc8000000120b */
[----:B------:R-:W-:Y:S01]  /*01e0*/  LOP3.LUT R14, R11, 0xffff, RZ, 0xc0, !PT ;  /* 0x0000ffff0b0e7812 */ /* 0x000fe200078ec0ff */
[----:B------:R-:W-:-:S03]  /*01f0*/  IMAD.IADD R10, R10, 0x1, -R11 ;  /* 0x000000010a0a7824 */ /* 0x000fc600078e0a0b */
[----:B------:R-:W-:Y:S01]  /*0200*/  ISETP.GE.U32.AND P0, PT, R7, R14, PT ;  /* 0x0000000e0700720c */ /* 0x000fe20003f06070 */
[----:B------:R-:W-:-:S03]  /*0210*/  VIADD R7, R10, 0x1 ;  /* 0x000000010a077836 */ /* 0x000fc60000000000 */
[----:B------:R-:W-:-:S13]  /*0220*/  ISETP.GE.U32.AND.EX P0, PT, RZ, RZ, PT, P0 ;  /* 0x000000ffff00720c */ /* 0x000fda0003f06100 */
[----:B------:R-:W-:-:S05]  /*0230*/  @P0 IMAD.MOV R7, RZ, RZ, R10 ;  /* 0x000000ffff070224 */ /* 0x000fca00078e020a */
[----:B------:R-:W-:Y:S04]  /*0240*/  STG.E.U16 desc[UR6][R2.64], R7 ;  /* 0x0000000702007986 */ /* 0x000fe8000c101506 */
[----:B------:R-:W2:Y:S01]  /*0250*/  LDG.E.64 R10, desc[UR6][R4.64] ;  /* 0x00000006040a7981 */ /* 0x000ea2000c1e1b00 */
[C---:B------:R-:W-:Y:S02]  /*0260*/  PRMT R13, R9.reuse, 0x9910, RZ ;  /* 0x00009910090d7816 */ /* 0x040fe400000000ff */
        /* <DEDUP_REMOVED lines=19> */
[----:B------:R-:W2:Y:S02]  /*03a0*/  LDG.E.U16 R11, desc[UR6][R4.64+-0x10] ;  /* 0xfffff006040b7981 */ /* 0x000ea4000c1e1500 */
[----:B--2---:R-:W-:-:S05]  /*03b0*/  IMAD.IADD R8, R11, 0x1, R8 ;  /* 0x000000010b087824 */ /* 0x004fca00078e0208 */
[----:B------:R0:W-:Y:S04]  /*03c0*/  STG.E.U16 desc[UR6][R2.64+0x2], R8 ;  /* 0x0000020802007986 */ /* 0x0001e8000c101506 */
[----:B------:R-:W2:Y:S02]  /*03d0*/  LDG.E.U16 R11, desc[UR6][R4.64+-0x8] ;  /* 0xfffff806040b7981 */ /* 0x000ea4000c1e1500 */
[----:B--2---:R-:W-:-:S05]  /*03e0*/  IMAD.IADD R12, R11, 0x1, R12 ;  /* 0x000000010b0c7824 */ /* 0x004fca00078e020c */
[----:B------:R1:W-:Y:S04]  /*03f0*/  STG.E.U16 desc[UR6][R2.64+0x4], R12 ;  /* 0x0000040c02007986 */ /* 0x0003e8000c101506 */
[----:B------:R-:W2:Y:S04]  /*0400*/  LDG.E.64 R14, desc[UR6][R4.64+0x8] ;  /* 0x00000806040e7981 */ /* 0x000ea8000c1e1b00 */
[----:B------:R-:W3:Y:S01]  /*0410*/  LDG.E.64 R10, desc[UR6][R4.64+0x10] ;  /* 0x00001006040a7981 */ /* 0x000ee2000c1e1b00 */
[----:B------:R-:W-:Y:S01]  /*0420*/  PRMT R16, R7, 0x9910, RZ ;  /* 0x0000991007107816 */ /* 0x000fe200000000ff */
[----:B------:R-:W-:Y:S01]  /*0430*/  VIADD R6, R6, 0xffffffff ;  /* 0xffffffff06067836 */ /* 0x000fe20000000000 */
[----:B------:R-:W-:-:S04]  /*0440*/  PRMT R13, R12, 0x9910, RZ ;  /* 0x000099100c0d7816 */ /* 0x000fc800000000ff */
[----:B------:R-:W-:Y:S02]  /*0450*/  ISETP.NE.AND P1, PT, R16, R13, PT ;  /* 0x0000000d1000720c */ /* 0x000fe40003f25270 */
[----:B------:R-:W-:-:S04]  /*0460*/  LOP3.LUT R13, R7, 0xffff, R12, 0x48, !PT ;  /* 0x0000ffff070d7812 */ /* 0x000fc800078e480c */
[----:B------:R-:W-:Y:S02]  /*0470*/  SEL R13, R13, 0x10000, P1 ;  /* 0x000100000d0d7807 */ /* 0x000fe40000800000 */
[----:B--2---:R-:W-:-:S04]  /*0480*/  ISETP.NE.U32.AND P0, PT, R14, RZ, PT ;  /* 0x000000ff0e00720c */ /* 0x004fc80003f05070 */
[----:B------:R-:W-:-:S04]  /*0490*/  ISETP.NE.AND.EX P0, PT, R15, RZ, PT, P0 ;  /* 0x000000ff0f00720c */ /* 0x000fc80003f05300 */
[----:B------:R-:W-:Y:S02]  /*04a0*/  SEL R14, R14, 0x10000, P0 ;  /* 0x000100000e0e7807 */ /* 0x000fe40000000000 */
[----:B------:R-:W-:-:S03]  /*04b0*/  SEL R17, R15, RZ, P0 ;  /* 0x000000ff0f117207 */ /* 0x000fc60000000000 */
[----:B------:R-:W-:-:S04]  /*04c0*/  IMAD.WIDE.U32 R14, R13, R14, RZ ;  /* 0x0000000e0d0e7225 */ /* 0x000fc800078e00ff */
[----:B------:R-:W-:Y:S01]  /*04d0*/  IMAD R17, R13, R17, R15 ;  /* 0x000000110d117224 */ /* 0x000fe200078e020f */
[----:B------:R-:W-:-:S04]  /*04e0*/  LOP3.LUT R13, R14, 0xffff, RZ, 0xc0, !PT ;  /* 0x0000ffff0e0d7812 */ /* 0x000fc800078ec0ff */
[----:B------:R-:W-:-:S04]  /*04f0*/  SHF.R.U64 R17, R14, 0x10, R17 ;  /* 0x000000100e117819 */ /* 0x000fc80000001211 */
[----:B------:R-:W-:-:S04]  /*0500*/  LOP3.LUT R16, R17, 0xffff, RZ, 0xc0, !PT ;  /* 0x0000ffff11107812 */ /* 0x000fc800078ec0ff */
[----:B------:R-:W-:Y:S02]  /*0510*/  ISETP.GE.U32.AND P0, PT, R13, R16, PT ;  /* 0x000000100d00720c */ /* 0x000fe40003f06070 */
[----:B------:R-:W-:Y:S02]  /*0520*/  LOP3.LUT R13, R9, R8, RZ, 0x3c, !PT ;  /* 0x00000008090d7212 */ /* 0x000fe400078e3cff */
[----:B------:R-:W-:-:S04]  /*0530*/  ISETP.GE.U32.AND.EX P0, PT, RZ, RZ, PT, P0 ;  /* 0x000000ffff00720c */ /* 0x000fc80003f06100 */
[----:B------:R-:W-:Y:S02]  /*0540*/  SEL R15, RZ, 0x1, P0 ;  /* 0x00000001ff0f7807 */ /* 0x000fe40000000000 */
[----:B---3--:R-:W-:Y:S02]  /*0550*/  ISETP.NE.U32.AND P0, PT, R10, RZ, PT ;  /* 0x000000ff0a00720c */ /* 0x008fe40003f05070 */
[----:B------:R-:W-:Y:S02]  /*0560*/  IADD3 R15, PT, PT, R15, R14, -R17 ;  /* 0x0000000e0f0f7210 */ /* 0x000fe40007ffe811 */
[----:B------:R-:W-:-:S03]  /*0570*/  ISETP.NE.AND.EX P0, PT, R11, RZ, PT, P0 ;  /* 0x000000ff0b00720c */ /* 0x000fc60003f05300 */
[----:B------:R-:W-:Y:S01]  /*0580*/  IMAD.IADD R13, R13, 0x1, R15 ;  /* 0x000000010d0d7824 */ /* 0x000fe200078e020f */
[----:B------:R-:W-:-:S04]  /*0590*/  SEL R10, R10, 0x10000, P0 ;  /* 0x000100000a0a7807 */ /* 0x000fc80000000000 */
[C---:B------:R-:W-:Y:S02]  /*05a0*/  PRMT R14, R13.reuse, 0x9910, RZ ;  /* 0x000099100d0e7816 */ /* 0x040fe400000000ff */
[----:B------:R-:W-:Y:S02]  /*05b0*/  LOP3.LUT R13, R13, 0xffff, RZ, 0xc0, !PT ;  /* 0x0000ffff0d0d7812 */ /* 0x000fe400078ec0ff */
[----:B------:R-:W-:Y:S02]  /*05c0*/  ISETP.NE.AND P1, PT, R14, RZ, PT ;  /* 0x000000ff0e00720c */ /* 0x000fe40003f25270 */
[----:B------:R-:W-:Y:S02]  /*05d0*/  SEL R14, R11, RZ, P0 ;  /* 0x000000ff0b0e7207 */ /* 0x000fe40000000000 */
[----:B------:R-:W-:Y:S02]  /*05e0*/  SEL R13, R13, 0x10000, P1 ;  /* 0x000100000d0d7807 */ /* 0x000fe40000800000 */
[----:B------:R-:W-:-:S03]  /*05f0*/  IADD3 R4, P1, PT, R4, 0x30, RZ ;  /* 0x0000003004047810 */ /* 0x000fc60007f3e0ff */
[----:B------:R-:W-:-:S04]  /*0600*/  IMAD.WIDE.U32 R10, R13, R10, RZ ;  /* 0x0000000a0d0a7225 */ /* 0x000fc800078e00ff */
[----:B------:R-:W-:Y:S01]  /*0610*/  IMAD R13, R13, R14, R11 ;  /* 0x0000000e0d0d7224 */ /* 0x000fe200078e020b */
[----:B------:R-:W-:Y:S01]  /*0620*/  LOP3.LUT R11, R10, 0xffff, RZ, 0xc0, !PT ;  /* 0x0000ffff0a0b7812 */ /* 0x000fe200078ec0ff */
[----:B------:R-:W-:-:S03]  /*0630*/  IMAD.X R5, RZ, RZ, R5, P1 ;  /* 0x000000ffff057224 */ /* 0x000fc600008e0605 */
[----:B------:R-:W-:-:S04]  /*0640*/  SHF.R.U64 R13, R10, 0x10, R13 ;  /* 0x000000100a0d7819 */ /* 0x000fc8000000120d */
[----:B------:R-:W-:-:S04]  /*0650*/  LOP3.LUT R14, R13, 0xffff, RZ, 0xc0, !PT ;  /* 0x0000ffff0d0e7812 */ /* 0x000fc800078ec0ff */
[----:B------:R-:W-:Y:S01]  /*0660*/  ISETP.GE.U32.AND P0, PT, R11, R14, PT ;  /* 0x0000000e0b00720c */ /* 0x000fe20003f06070 */
[----:B------:R-:W-:-:S03]  /*0670*/  IMAD.IADD R11, R10, 0x1, -R13 ;  /* 0x000000010a0b7824 */ /* 0x000fc600078e0a0d */
[----:B------:R-:W-:Y:S01]  /*0680*/  ISETP.GE.U32.AND.EX P0, PT, RZ, RZ, PT, P0 ;  /* 0x000000ffff00720c */ /* 0x000fe20003f06100 */
[----:B------:R-:W-:-:S12]  /*0690*/  VIADD R10, R11, 0x1 ;  /* 0x000000010b0a7836 */ /* 0x000fd80000000000 */
[----:B------:R-:W-:-:S04]  /*06a0*/  @P0 IMAD.MOV R10, RZ, RZ, R11 ;  /* 0x000000ffff0a0224 */ /* 0x000fc800078e020b */
[----:B------:R-:W-:Y:S01]  /*06b0*/  IMAD.IADD R11, R15, 0x1, R10 ;  /* 0x000000010f0b7824 */ /* 0x000fe200078e020a */
[C---:B------:R-:W-:Y:S02]  /*06c0*/  LOP3.LUT R13, R10.reuse, R12, RZ, 0x3c, !PT ;  /* 0x0000000c0a0d7212 */ /* 0x040fe400078e3cff */
[----:B------:R-:W-:Y:S02]  /*06d0*/  LOP3.LUT R15, R10, R7, RZ, 0x3c, !PT ;  /* 0x000000070a0f7212 */ /* 0x000fe400078e3cff */
[C---:B------:R-:W-:Y:S01]  /*06e0*/  LOP3.LUT R17, R11.reuse, R9, RZ, 0x3c, !PT ;  /* 0x000000090b117212 */ /* 0x040fe200078e3cff */
[----:B------:R2:W-:Y:S01]  /*06f0*/  STG.E.U16 desc[UR6][R2.64+0x2], R13 ;  /* 0x0000020d02007986 */ /* 0x0005e2000c101506 */
[----:B------:R-:W-:Y:S02]  /*0700*/  LOP3.LUT R11, R11, R8, RZ, 0x3c, !PT ;  /* 0x000000080b0b7212 */ /* 0x000fe400078e3cff */
[----:B0-----:R-:W-:Y:S01]  /*0710*/  PRMT R8, R6, 0x9910, RZ ;  /* 0x0000991006087816 */ /* 0x001fe200000000ff */
[----:B------:R0:W-:Y:S01]  /*0720*/  STG.E.U16 desc[UR6][R2.64], R15 ;  /* 0x0000000f02007986 */ /* 0x0001e2000c101506 */
[----:B------:R-:W-:-:S02]  /*0730*/  PRMT R9, R17, 0x7610, R9 ;  /* 0x0000761011097816 */ /* 0x000fc40000000009 */
[----:B------:R-:W-:Y:S01]  /*0740*/  ISETP.NE.AND P0, PT, R8, RZ, PT ;  /* 0x000000ff0800720c */ /* 0x000fe20003f05270 */
[----:B------:R0:W-:Y:S01]  /*0750*/  STG.E.U16 desc[UR6][R2.64+0x6], R17 ;  /* 0x0000061102007986 */ /* 0x0001e2000c101506 */
[----:B------:R-:W-:Y:S02]  /*0760*/  PRMT R8, R13, 0x7610, R8 ;  /* 0x000076100d087816 */ /* 0x000fe40000000008 */
[----:B-1----:R-:W-:Y:S01]  /*0770*/  PRMT R12, R11, 0x7610, R12 ;  /* 0x000076100b0c7816 */ /* 0x002fe2000000000c */
[----:B------:R0:W-:Y:S01]  /*0780*/  STG.E.U16 desc[UR6][R2.64+0x4], R11 ;  /* 0x0000040b02007986 */ /* 0x0001e2000c101506 */
[----:B--2---:R-:W-:-:S07]  /*0790*/  PRMT R13, R15, 0x7610, R13 ;  /* 0x000076100f0d7816 */ /* 0x004fce000000000d */
[----:B------:R-:W-:Y:S05]  /*07a0*/  @P0 BRA `(.L_x_59) ;  /* 0xfffffff800540947 */ /* 0x000fea000383ffff */
[----:B------:R-:W1:Y:S02]  /*07b0*/  LDC.64 R4, c[0x0][0x390] ;  /* 0x0000e400ff047b82 */ /* 0x000e640000000a00 */
[----:B-1----:R-:W2:Y:S01]  /*07c0*/  LDG.E.64 R8, desc[UR6][R4.64+0x180] ;  /* 0x0001800604087981 */ /* 0x002ea2000c1e1b00 */
[----:B------:R-:W-:Y:S02]  /*07d0*/  PRMT R6, R7, 0x9910, RZ ;  /* 0x0000991007067816 */ /* 0x000fe400000000ff */
[----:B------:R-:W-:Y:S02]  /*07e0*/  PRMT R7, R10, 0x9910, RZ ;  /* 0x000099100a077816 */ /* 0x000fe400000000ff */
[----:B------:R-:W-:Y:S02]  /*07f0*/  LOP3.LUT R13, R13, 0xffff, RZ, 0xc0, !PT ;  /* 0x0000ffff0d0d7812 */ /* 0x000fe400078ec0ff */
[----:B------:R-:W-:-:S04]  /*0800*/  ISETP.NE.AND P1, PT, R7, R6, PT ;  /* 0x000000060700720c */ /* 0x000fc80003f25270 */
[----:B------:R-:W-:Y:S02]  /*0810*/  SEL R13, R13, 0x10000, P1 ;  /* 0x000100000d0d7807 */ /* 0x000fe40000800000 */
[----:B--2---:R-:W-:-:S04]  /*0820*/  ISETP.NE.U32.AND P0, PT, R8, RZ, PT ;  /* 0x000000ff0800720c */ /* 0x004fc80003f05070 */
[----:B------:R-:W-:-:S04]  /*0830*/  ISETP.NE.AND.EX P0, PT, R9, RZ, PT, P0 ;  /* 0x000000ff0900720c */ /* 0x000fc80003f05300 */
[----:B------:R-:W-:Y:S02]  /*0840*/  SEL R7, R9, RZ, P0 ;  /* 0x000000ff09077207 */ /* 0x000fe40000000000 */
[----:B------:R-:W-:Y:S02]  /*0850*/  SEL R6, R8, 0x10000, P0 ;  /* 0x0001000008067807 */ /* 0x000fe40000000000 */
[----:B------:R-:W1:Y:S01]  /*0860*/  LDC.64 R8, c[0x0][0x388] ;  /* 0x0000e200ff087b82 */ /* 0x000e620000000a00 */
[-C--:B0-----:R-:W-:Y:S02]  /*0870*/  IMAD R11, R7, R13.reuse, RZ ;  /* 0x0000000d070b7224 */ /* 0x081fe400078e02ff */
[----:B------:R-:W-:-:S04]  /*0880*/  IMAD.WIDE.U32 R6, R6, R13, RZ ;  /* 0x0000000d06067225 */ /* 0x000fc800078e00ff */
[----:B------:R-:W-:Y:S01]  /*0890*/  IMAD.IADD R11, R7, 0x1, R11 ;  /* 0x00000001070b7824 */ /* 0x000fe200078e020b */
[----:B------:R-:W-:-:S04]  /*08a0*/  LOP3.LUT R7, R6, 0xffff, RZ, 0xc0, !PT ;  /* 0x0000ffff06077812 */ /* 0x000fc800078ec0ff */
[----:B------:R-:W-:-:S04]  /*08b0*/  SHF.R.U64 R11, R6, 0x10, R11 ;  /* 0x00000010060b7819 */ /* 0x000fc8000000120b */
[----:B------:R-:W-:-:S04]  /*08c0*/  LOP3.LUT R10, R11, 0xffff, RZ, 0xc0, !PT ;  /* 0x0000ffff0b0a7812 */ /* 0x000fc800078ec0ff */
[----:B------:R-:W-:Y:S01]  /*08d0*/  ISETP.GE.U32.AND P0, PT, R7, R10, PT ;  /* 0x0000000a0700720c */ /* 0x000fe20003f06070 */
[----:B------:R-:W-:-:S03]  /*08e0*/  IMAD.IADD R10, R6, 0x1, -R11 ;  /* 0x00000001060a7824 */ /* 0x000fc600078e0a0b */
[----:B------:R-:W-:Y:S01]  /*08f0*/  ISETP.GE.U32.AND.EX P0, PT, RZ, RZ, PT, P0 ;  /* 0x000000ffff00720c */ /* 0x000fe20003f06100 */
[----:B------:R-:W-:Y:S02]  /*0900*/  VIADD R11, R10, 0x1 ;  /* 0x000000010a0b7836 */ /* 0x000fe40000000000 */
[----:B-1----:R-:W-:-:S10]  /*0910*/  IMAD.WIDE.U32 R6, R0, 0x2, R8 ;  /* 0x0000000200067825 */ /* 0x002fd400078e0008 */
[----:B------:R-:W-:-:S05]  /*0920*/  @P0 IMAD.MOV R11, RZ, RZ, R10 ;  /* 0x000000ffff0b0224 */ /* 0x000fca00078e020a */
[----:B------:R0:W-:Y:S04]  /*0930*/  STG.E.U16 desc[UR6][R6.64], R11 ;  /* 0x0000000b06007986 */ /* 0x0001e8000c101506 */
[----:B------:R-:W2:Y:S04]  /*0940*/  LDG.E.64 R8, desc[UR6][R4.64+0x198] ;  /* 0x0001980604087981 */ /* 0x000ea8000c1e1b00 */
[----:B------:R-:W3:Y:S01]  /*0950*/  LDG.E.U16 R0, desc[UR6][R2.64+0x6] ;  /* 0x0000060602007981 */ /* 0x000ee2000c1e1500 */
[----:B--2---:R-:W-:Y:S02]  /*0960*/  ISETP.NE.U32.AND P0, PT, R8, RZ, PT ;  /* 0x000000ff0800720c */ /* 0x004fe40003f05070 */
[----:B---3--:R-:W-:-:S02]  /*0970*/  ISETP.NE.U32.AND P1, PT, R0, RZ, PT ;  /* 0x000000ff0000720c */ /* 0x008fc40003f25070 */
[C---:B------:R-:W-:Y:S02]  /*0980*/  ISETP.NE.AND.EX P0, PT, R9.reuse, RZ, PT, P0 ;  /* 0x000000ff0900720c */ /* 0x040fe40003f05300 */
[----:B------:R-:W-:Y:S02]  /*0990*/  ISETP.NE.AND.EX P1, PT, RZ, RZ, PT, P1 ;  /* 0x000000ffff00720c */ /* 0x000fe40003f25310 */
[----:B------:R-:W-:Y:S02]  /*09a0*/  SEL R9, R9, RZ, P0 ;  /* 0x000000ff09097207 */ /* 0x000fe40000000000 */
[----:B------:R-:W-:Y:S02]  /*09b0*/  SEL R0, R0, 0x10000, P1 ;  /* 0x0001000000007807 */ /* 0x000fe40000800000 */
[----:B------:R-:W-:-:S03]  /*09c0*/  SEL R8, R8, 0x10000, P0 ;  /* 0x0001000008087807 */ /* 0x000fc60000000000 */
[-C--:B------:R-:W-:Y:S02]  /*09d0*/  IMAD R13, R9, R0.reuse, RZ ;  /* 0x00000000090d7224 */ /* 0x080fe400078e02ff */
[----:B------:R-:W-:-:S04]  /*09e0*/  IMAD.WIDE.U32 R8, R8, R0, RZ ;  /* 0x0000000008087225 */ /* 0x000fc800078e00ff */
[----:B0-----:R-:W-:Y:S01]  /*09f0*/  IMAD.IADD R11, R9, 0x1, R13 ;  /* 0x00000001090b7824 */ /* 0x001fe200078e020d */
        /* <DEDUP_REMOVED lines=9> */
[----:B------:R-:W2:Y:S04]  /*0a90*/  LDG.E.U16 R0, desc[UR6][R2.64+0x4] ;  /* 0x0000040602007981 */ /* 0x000ea8000c1e1500 */
[----:B------:R-:W2:Y:S02]  /*0aa0*/  LDG.E.U16 R11, desc[UR6][R4.64+0x188] ;  /* 0x00018806040b7981 */ /* 0x000ea4000c1e1500 */
[----:B--2---:R-:W-:-:S05]  /*0ab0*/  IMAD.IADD R11, R0, 0x1, R11 ;  /* 0x00000001000b7824 */ /* 0x004fca00078e020b */
[----:B------:R-:W-:Y:S04]  /*0ac0*/  STG.E.U16 desc[UR6][R6.64+0x2], R11 ;  /* 0x0000020b06007986 */ /* 0x000fe8000c101506 */
[----:B------:R-:W2:Y:S04]  /*0ad0*/  LDG.E.U16 R0, desc[UR6][R2.64+0x2] ;  /* 0x0000020602007981 */ /* 0x000ea8000c1e1500 */
[----:B------:R-:W2:Y:S02]  /*0ae0*/  LDG.E.U16 R13, desc[UR6][R4.64+0x190] ;  /* 0x00019006040d7981 */ /* 0x000ea4000c1e1500 */
[----:B--2---:R-:W-:-:S05]  /*0af0*/  IMAD.IADD R13, R0, 0x1, R13 ;  /* 0x00000001000d7824 */ /* 0x004fca00078e020d */
[----:B------:R-:W-:Y:S01]  /*0b00*/  STG.E.U16 desc[UR6][R6.64+0x4], R13 ;  /* 0x0000040d06007986 */ /* 0x000fe2000c101506 */
[----:B------:R-:W-:Y:S05]  /*0b10*/  EXIT ;  /* 0x000000000000794d */ /* 0x000fea0003800000 */
.L_x_60:
        /* <DEDUP_REMOVED lines=14> */
.L_x_64:


//--------------------- .nv.shared.reserved.0     --------------------------
	.section	.nv.shared.reserved.0,"aw",@nobits
	.weak		__nv_reservedSMEM_offset_0_alias
	.size		__nv_reservedSMEM_offset_0_alias, 0, 64
	.other		__nv_reservedSMEM_offset_0_alias,@"STO_CUDA_RESERVED_SHARED STV_DEFAULT"
__nv_reservedSMEM_offset_0_alias:
	.zero		0
	.zero		64


//--------------------- .nv.constant0._Z28IDEA_decryption_key_schedulePlS_ --------------------------
	.section	.nv.constant0._Z28IDEA_decryption_key_schedulePlS_,"a",@progbits
	.sectionflags	@""
	.align	4
.nv.constant0._Z28IDEA_decryption_key_schedulePlS_:
	.zero		912


//--------------------- .nv.constant0._Z28IDEA_encryption_key_schedulePtPl --------------------------
	.section	.nv.constant0._Z28IDEA_encryption_key_schedulePtPl,"a",@progbits
	.sectionflags	@""
	.align	4
.nv.constant0._Z28IDEA_encryption_key_schedulePtPl:
	.zero		912


//--------------------- .nv.constant0._Z15IDEA_encryptionPtS_Pl --------------------------
	.section	.nv.constant0._Z15IDEA_encryptionPtS_Pl,"a",@progbits
	.sectionflags	@""
	.align	4
.nv.constant0._Z15IDEA_encryptionPtS_Pl:
	.zero		920


//--------------------- SYMBOLS --------------------------

	.type		.nv.reservedSmem.offset0,@object
	.size		.nv.reservedSmem.offset0,0x4
